	.target	sm_100a

	.elftype	@"ET_EXEC"


//--------------------- .note.nv.tkinfo           --------------------------
	.section	.note.nv.tkinfo,"",@"SHT_NOTE"
	.sectionflags	@"SHF_NOTE_NV_TKINFO"
	.tkinfo
        /*0018*/ 	.word	0x00000002
        /*0030*/ 	.string	""
        /*0030*/ 	.string	"ptxas"
        /*0030*/ 	.string	"Cuda compilation tools, release 13.0, V13.0.88"
        /*0030*/ 	.string	"Build cuda_13.0.r13.0/compiler.36424714_0"
        /*0030*/ 	.string	"-arch sm_100a -m 64 "



//--------------------- .note.nv.cuinfo           --------------------------
	.section	.note.nv.cuinfo,"",@"SHT_NOTE"
	.sectionflags	@"SHF_NOTE_NV_CUINFO"
        /*0018*/ 	.short	0x0002
        /*001a*/ 	.short	0x0064
        /*001c*/ 	.short	0x0082
	.zero		2


//--------------------- .nv.info                  --------------------------
	.section	.nv.info,"",@"SHT_CUDA_INFO"
	.align	4


	//----- nvinfo : EIATTR_REGCOUNT
	.align		4
        /*0000*/ 	.byte	0x04, 0x2f
        /*0002*/ 	.short	(.L_19 - .L_18)
	.align		4
.L_18:
        /*0004*/ 	.word	index@(_ZN7cutlass13device_kernelINS_4gemm6kernel13GemmUniversalIN4cute5tupleIJiiiiEEENS1_10collective13CollectiveMmaINS1_35MainloopSm100TmaUmmaWarpSpecializedILi2ELi2ELi4ENS5_IJNS4_1CILi1EEESB_SB_EEEEENS5_IJNSA_ILi64EEENSA_ILi256EEESE_EEENS_10tfloat32_tENS5_IJSB_llEEESH_SI_NS4_8TiledMMAINS4_8MMA_AtomIJNS4_17SM100_MMA_TF32_SSISH_SH_fLi64ELi256ELNS4_4UMMA5MajorE1ELSN_1ELNSM_7ScaleInE0ELSO_0EEEEEENS4_6LayoutISC_NS5_IJNSA_ILi0EEESS_SS_EEEEENS5_IJNS4_10UnderscoreESV_SV_EEEEENS4_13SM90_TMA_LOADENS4_14ComposedLayoutINS4_7SwizzleILi2ELi5ELi2EEENS4_18smem_ptr_flag_bitsILi32EEENSR_INS5_IJNSA_ILi32EEENSA_ILi4EEEEEENS5_IJSB_S14_EEEEEEEvNS4_8identityESY_S19_vS1A_EENS_8epilogue10collective18CollectiveEpilogueINS1C_23Sm100TmaWarpSpecializedILi4ELi2ELi16ELb1ELb0EEEJSG_NS5_IJNSR_ISE_SB_EENSR_IS14_SB_EEEEESH_NS5_IJlSB_lEEESH_S1K_NS1C_6fusion15FusionCallbacksIS1G_NS1L_17LinearCombinationISH_fSH_fLNS_15FloatRoundStyleE2EEESG_S1J_JEEENS4_5SM1004TMEM4LOAD26SM100_TMEM_LOAD_16dp128b8xESY_NSZ_INS10_ILi3ELi4ELi3EEES13_NSR_INS5_IJNSA_ILi8EEES14_EEENS5_IJS14_SB_EEEEEEENS4_17SM75_U32x4_LDSM_NENS4_14SM90_TMA_STOREES20_NS4_17SM90_U32x4_STSM_NENS4_39AutoVectorizingCopyWithAssumedAlignmentILi128EEEEEEvvEEEEvNT_6ParamsE)
        /*0008*/ 	.word	0x0000005f


	//----- nvinfo : EIATTR_FRAME_SIZE
	.align		4
.L_19:
        /*000c*/ 	.byte	0x04, 0x11
        /*000e*/ 	.short	(.L_21 - .L_20)
	.align		4
.L_20:
        /*0010*/ 	.word	index@($__internal_2_$__cuda_sm10x_tcgen05_guardrail_trap_unallocated_columns_being_dealloced)
        /*0014*/ 	.word	0x00000000


	//----- nvinfo : EIATTR_FRAME_SIZE
	.align		4
.L_21:
        /*0018*/ 	.byte	0x04, 0x11
        /*001a*/ 	.short	(.L_23 - .L_22)
	.align		4
.L_22:
        /*001c*/ 	.word	index@($__internal_1_$__cuda_sm10x_tcgen05_guardrail_trap_phase_invalid_during_alloc)
        /*0020*/ 	.word	0x00000000


	//----- nvinfo : EIATTR_FRAME_SIZE
	.align		4
.L_23:
        /*0024*/ 	.byte	0x04, 0x11
        /*0026*/ 	.short	(.L_25 - .L_24)
	.align		4
.L_24:
        /*0028*/ 	.word	index@($__internal_0_$__cuda_sm10x_tcgen05_guardrail_trap_col_being_dealloced_not_returned_by_alloc)
        /*002c*/ 	.word	0x00000000


	//----- nvinfo : EIATTR_FRAME_SIZE
	.align		4
.L_25:
        /*0030*/ 	.byte	0x04, 0x11
        /*0032*/ 	.short	(.L_27 - .L_26)
	.align		4
.L_26:
        /*0034*/ 	.word	index@(_ZN7cutlass13device_kernelINS_4gemm6kernel13GemmUniversalIN4cute5tupleIJiiiiEEENS1_10collective13CollectiveMmaINS1_35MainloopSm100TmaUmmaWarpSpecializedILi2ELi2ELi4ENS5_IJNS4_1CILi1EEESB_SB_EEEEENS5_IJNSA_ILi64EEENSA_ILi256EEESE_EEENS_10tfloat32_tENS5_IJSB_llEEESH_SI_NS4_8TiledMMAINS4_8MMA_AtomIJNS4_17SM100_MMA_TF32_SSISH_SH_fLi64ELi256ELNS4_4UMMA5MajorE1ELSN_1ELNSM_7ScaleInE0ELSO_0EEEEEENS4_6LayoutISC_NS5_IJNSA_ILi0EEESS_SS_EEEEENS5_IJNS4_10UnderscoreESV_SV_EEEEENS4_13SM90_TMA_LOADENS4_14ComposedLayoutINS4_7SwizzleILi2ELi5ELi2EEENS4_18smem_ptr_flag_bitsILi32EEENSR_INS5_IJNSA_ILi32EEENSA_ILi4EEEEEENS5_IJSB_S14_EEEEEEEvNS4_8identityESY_S19_vS1A_EENS_8epilogue10collective18CollectiveEpilogueINS1C_23Sm100TmaWarpSpecializedILi4ELi2ELi16ELb1ELb0EEEJSG_NS5_IJNSR_ISE_SB_EENSR_IS14_SB_EEEEESH_NS5_IJlSB_lEEESH_S1K_NS1C_6fusion15FusionCallbacksIS1G_NS1L_17LinearCombinationISH_fSH_fLNS_15FloatRoundStyleE2EEESG_S1J_JEEENS4_5SM1004TMEM4LOAD26SM100_TMEM_LOAD_16dp128b8xESY_NSZ_INS10_ILi3ELi4ELi3EEES13_NSR_INS5_IJNSA_ILi8EEES14_EEENS5_IJS14_SB_EEEEEEENS4_17SM75_U32x4_LDSM_NENS4_14SM90_TMA_STOREES20_NS4_17SM90_U32x4_STSM_NENS4_39AutoVectorizingCopyWithAssumedAlignmentILi128EEEEEEvvEEEEvNT_6ParamsE)
        /*0038*/ 	.word	0x00000000


	//----- nvinfo : EIATTR_MIN_STACK_SIZE
	.align		4
.L_27:
        /*003c*/ 	.byte	0x04, 0x12
        /*003e*/ 	.short	(.L_29 - .L_28)
	.align		4
.L_28:
        /*0040*/ 	.word	index@(_ZN7cutlass13device_kernelINS_4gemm6kernel13GemmUniversalIN4cute5tupleIJiiiiEEENS1_10collective13CollectiveMmaINS1_35MainloopSm100TmaUmmaWarpSpecializedILi2ELi2ELi4ENS5_IJNS4_1CILi1EEESB_SB_EEEEENS5_IJNSA_ILi64EEENSA_ILi256EEESE_EEENS_10tfloat32_tENS5_IJSB_llEEESH_SI_NS4_8TiledMMAINS4_8MMA_AtomIJNS4_17SM100_MMA_TF32_SSISH_SH_fLi64ELi256ELNS4_4UMMA5MajorE1ELSN_1ELNSM_7ScaleInE0ELSO_0EEEEEENS4_6LayoutISC_NS5_IJNSA_ILi0EEESS_SS_EEEEENS5_IJNS4_10UnderscoreESV_SV_EEEEENS4_13SM90_TMA_LOADENS4_14ComposedLayoutINS4_7SwizzleILi2ELi5ELi2EEENS4_18smem_ptr_flag_bitsILi32EEENSR_INS5_IJNSA_ILi32EEENSA_ILi4EEEEEENS5_IJSB_S14_EEEEEEEvNS4_8identityESY_S19_vS1A_EENS_8epilogue10collective18CollectiveEpilogueINS1C_23Sm100TmaWarpSpecializedILi4ELi2ELi16ELb1ELb0EEEJSG_NS5_IJNSR_ISE_SB_EENSR_IS14_SB_EEEEESH_NS5_IJlSB_lEEESH_S1K_NS1C_6fusion15FusionCallbacksIS1G_NS1L_17LinearCombinationISH_fSH_fLNS_15FloatRoundStyleE2EEESG_S1J_JEEENS4_5SM1004TMEM4LOAD26SM100_TMEM_LOAD_16dp128b8xESY_NSZ_INS10_ILi3ELi4ELi3EEES13_NSR_INS5_IJNSA_ILi8EEES14_EEENS5_IJS14_SB_EEEEEEENS4_17SM75_U32x4_LDSM_NENS4_14SM90_TMA_STOREES20_NS4_17SM90_U32x4_STSM_NENS4_39AutoVectorizingCopyWithAssumedAlignmentILi128EEEEEEvvEEEEvNT_6ParamsE)
        /*0044*/ 	.word	0x00000000
.L_29:


//--------------------- .nv.compat                --------------------------
	.section	.nv.compat,"",@"SHT_CUDA_COMPAT_INFO"
	.align	4
        /*0000*/ 	.byte	0x02, 0x09, 0x01, 0x00, 0x02, 0x02, 0x02, 0x00, 0x02, 0x05, 0x05, 0x00, 0x03, 0x07, 0x01, 0x01
        /*0010*/ 	.byte	0x02, 0x03, 0x01, 0x00, 0x02, 0x06, 0x01, 0x00, 0x04, 0x0b, 0x08, 0x00, 0x09, 0x00, 0x00, 0x00
        /*0020*/ 	.byte	0x00, 0x00, 0x00, 0x00


//--------------------- .nv.info._ZN7cutlass13device_kernelINS_4gemm6kernel13GemmUniversalIN4cute5tupleIJiiiiEEENS1_10collective13CollectiveMmaINS1_35MainloopSm100TmaUmmaWarpSpecializedILi2ELi2ELi4ENS5_IJNS4_1CILi1EEESB_SB_EEEEENS5_IJNSA_ILi64EEENSA_ILi256EEESE_EEENS_10tfloat32_tENS5_IJSB_llEEESH_SI_NS4_8TiledMMAINS4_8MMA_AtomIJNS4_17SM100_MMA_TF32_SSISH_SH_fLi64ELi256ELNS4_4UMMA5MajorE1ELSN_1ELNSM_7ScaleInE0ELSO_0EEEEEENS4_6LayoutISC_NS5_IJNSA_ILi0EEESS_SS_EEEEENS5_IJNS4_10UnderscoreESV_SV_EEEEENS4_13SM90_TMA_LOADENS4_14ComposedLayoutINS4_7SwizzleILi2ELi5ELi2EEENS4_18smem_ptr_flag_bitsILi32EEENSR_INS5_IJNSA_ILi32EEENSA_ILi4EEEEEENS5_IJSB_S14_EEEEEEEvNS4_8identityESY_S19_vS1A_EENS_8epilogue10collective18CollectiveEpilogueINS1C_23Sm100TmaWarpSpecializedILi4ELi2ELi16ELb1ELb0EEEJSG_NS5_IJNSR_ISE_SB_EENSR_IS14_SB_EEEEESH_NS5_IJlSB_lEEESH_S1K_NS1C_6fusion15FusionCallbacksIS1G_NS1L_17LinearCombinationISH_fSH_fLNS_15FloatRoundStyleE2EEESG_S1J_JEEENS4_5SM1004TMEM4LOAD26SM100_TMEM_LOAD_16dp128b8xESY_NSZ_INS10_ILi3ELi4ELi3EEES13_NSR_INS5_IJNSA_ILi8EEES14_EEENS5_IJS14_SB_EEEEEEENS4_17SM75_U32x4_LDSM_NENS4_14SM90_TMA_STOREES20_NS4_17SM90_U32x4_STSM_NENS4_39AutoVectorizingCopyWithAssumedAlignmentILi128EEEEEEvvEEEEvNT_6ParamsE --------------------------
	.section	.nv.info._ZN7cutlass13device_kernelINS_4gemm6kernel13GemmUniversalIN4cute5tupleIJiiiiEEENS1_10collective13CollectiveMmaINS1_35MainloopSm100TmaUmmaWarpSpecializedILi2ELi2ELi4ENS5_IJNS4_1CILi1EEESB_SB_EEEEENS5_IJNSA_ILi64EEENSA_ILi256EEESE_EEENS_10tfloat32_tENS5_IJSB_llEEESH_SI_NS4_8TiledMMAINS4_8MMA_AtomIJNS4_17SM100_MMA_TF32_SSISH_SH_fLi64ELi256ELNS4_4UMMA5MajorE1ELSN_1ELNSM_7ScaleInE0ELSO_0EEEEEENS4_6LayoutISC_NS5_IJNSA_ILi0EEESS_SS_EEEEENS5_IJNS4_10UnderscoreESV_SV_EEEEENS4_13SM90_TMA_LOADENS4_14ComposedLayoutINS4_7SwizzleILi2ELi5ELi2EEENS4_18smem_ptr_flag_bitsILi32EEENSR_INS5_IJNSA_ILi32EEENSA_ILi4EEEEEENS5_IJSB_S14_EEEEEEEvNS4_8identityESY_S19_vS1A_EENS_8epilogue10collective18CollectiveEpilogueINS1C_23Sm100TmaWarpSpecializedILi4ELi2ELi16ELb1ELb0EEEJSG_NS5_IJNSR_ISE_SB_EENSR_IS14_SB_EEEEESH_NS5_IJlSB_lEEESH_S1K_NS1C_6fusion15FusionCallbacksIS1G_NS1L_17LinearCombinationISH_fSH_fLNS_15FloatRoundStyleE2EEESG_S1J_JEEENS4_5SM1004TMEM4LOAD26SM100_TMEM_LOAD_16dp128b8xESY_NSZ_INS10_ILi3ELi4ELi3EEES13_NSR_INS5_IJNSA_ILi8EEES14_EEENS5_IJS14_SB_EEEEEEENS4_17SM75_U32x4_LDSM_NENS4_14SM90_TMA_STOREES20_NS4_17SM90_U32x4_STSM_NENS4_39AutoVectorizingCopyWithAssumedAlignmentILi128EEEEEEvvEEEEvNT_6ParamsE,"",@"SHT_CUDA_INFO"
	.sectionflags	@""
	.align	4


	//----- nvinfo : EIATTR_CUDA_API_VERSION
	.align		4
        /*0000*/ 	.byte	0x04, 0x37
        /*0002*/ 	.short	(.L_31 - .L_30)
.L_30:
        /*0004*/ 	.word	0x00000082


	//----- nvinfo : EIATTR_KPARAM_INFO
	.align		4
.L_31:
        /*0008*/ 	.byte	0x04, 0x17
        /*000a*/ 	.short	(.L_33 - .L_32)
.L_32:
        /*000c*/ 	.word	0x00000000
        /*0010*/ 	.short	0x0000
        /*0012*/ 	.short	0x0000
        /*0014*/ 	.byte	0x00, 0xf0, 0x01, 0x20


	//----- nvinfo : EIATTR_AT_ENTRY_FRAGMENTS
	.align		4
.L_33:
        /*0018*/ 	.byte	0x04, 0x4f
        /*001a*/ 	.short	(.L_35 - .L_34)


	//   ....[0]....
.L_34:
        /*001c*/ 	.word	0x00000006


	//----- nvinfo : EIATTR_RESERVED_SMEM_USED
	.align		4
.L_35:
        /*0020*/ 	.byte	0x01, 0x41
	.zero		2


	//----- nvinfo : EIATTR_SPARSE_MMA_MASK
	.align		4
        /*0024*/ 	.byte	0x03, 0x50
        /*0026*/ 	.short	0x0000


	//----- nvinfo : EIATTR_TCGEN05_1CTA_USED
	.align		4
        /*0028*/ 	.byte	0x01, 0x51
	.zero		2


	//----- nvinfo : EIATTR_MAXREG_COUNT
	.align		4
        /*002c*/ 	.byte	0x03, 0x1b
        /*002e*/ 	.short	0x00ff


	//----- nvinfo : EIATTR_NUM_BARRIERS
	.align		4
        /*0030*/ 	.byte	0x02, 0x4c
        /*0032*/ 	.byte	0x07
	.zero		1


	//----- nvinfo : EIATTR_EXTERNS
	.align		4
        /*0034*/ 	.byte	0x04, 0x0f
        /*0036*/ 	.short	(.L_37 - .L_36)


	//   ....[0]....
	.align		4
.L_36:
        /*0038*/ 	.word	index@(__assertfail)


	//----- nvinfo : EIATTR_MERCURY_ISA_VERSION
	.align		4
.L_37:
        /*003c*/ 	.byte	0x03, 0x5f
        /*003e*/ 	.short	0x0101


	//----- nvinfo : EIATTR_INT_WARP_WIDE_INSTR_OFFSETS
	.align		4
        /*0040*/ 	.byte	0x04, 0x31
        /*0042*/ 	.short	(.L_39 - .L_38)


	//   ....[0]....
.L_38:
        /*0044*/ 	.word	0x00002710


	//   ....[1]....
        /*0048*/ 	.word	0x00004260


	//   ....[2]....
        /*004c*/ 	.word	0x00004290


	//   ....[3]....
        /*0050*/ 	.word	0x000042e0


	//   ....[4]....
        /*0054*/ 	.word	0x00004bf0


	//   ....[5]....
        /*0058*/ 	.word	0x00004c50


	//   ....[6]....
        /*005c*/ 	.word	0x00004d40


	//   ....[7]....
        /*0060*/ 	.word	0x00004db0


	//   ....[8]....
        /*0064*/ 	.word	0x00004eb0


	//   ....[9]....
        /*0068*/ 	.word	0x00004f20


	//   ....[10]....
        /*006c*/ 	.word	0x00005020


	//   ....[11]....
        /*0070*/ 	.word	0x000050a0


	//   ....[12]....
        /*0074*/ 	.word	0x000051a0


	//   ....[13]....
        /*0078*/ 	.word	0x00005270


	//   ....[14]....
        /*007c*/ 	.word	0x00005310


	//   ....[15]....
        /*0080*/ 	.word	0x000053e0


	//   ....[16]....
        /*0084*/ 	.word	0x00005490


	//   ....[17]....
        /*0088*/ 	.word	0x00005570


	//   ....[18]....
        /*008c*/ 	.word	0x000056f0


	//   ....[19]....
        /*0090*/ 	.word	0x00005830


	//----- nvinfo : EIATTR_COOP_GROUP_MASK_REGIDS
	.align		4
.L_39:
        /*0094*/ 	.byte	0x04, 0x29
        /*0096*/ 	.short	(.L_41 - .L_40)


	//   ....[0]....
.L_40:
        /*0098*/ 	.word	0xffffffff


	//   ....[1]....
        /*009c*/ 	.word	0xffffffff


	//   ....[2]....
        /*00a0*/ 	.word	0xffffffff


	//   ....[3]....
        /*00a4*/ 	.word	0xffffffff


	//   ....[4]....
        /*00a8*/ 	.word	0xffffffff


	//   ....[5]....
        /*00ac*/ 	.word	0xffffffff


	//   ....[6]....
        /*00b0*/ 	.word	0xffffffff


	//   ....[7]....
        /*00b4*/ 	.word	0xffffffff


	//   ....[8]....
        /*00b8*/ 	.word	0xffffffff


	//   ....[9]....
        /*00bc*/ 	.word	0xffffffff


	//   ....[10]....
        /*00c0*/ 	.word	0xffffffff


	//   ....[11]....
        /*00c4*/ 	.word	0xffffffff


	//   ....[12]....
        /*00c8*/ 	.word	0xffffffff


	//----- nvinfo : EIATTR_COOP_GROUP_INSTR_OFFSETS
	.align		4
.L_41:
        /*00cc*/ 	.byte	0x04, 0x28
        /*00ce*/ 	.short	(.L_43 - .L_42)


	//   ....[0]....
.L_42:
        /*00d0*/ 	.word	0x00000090


	//   ....[1]....
        /*00d4*/ 	.word	0x000004d0


	//   ....[2]....
        /*00d8*/ 	.word	0x00000600


	//   ....[3]....
        /*00dc*/ 	.word	0x000007a0


	//   ....[4]....
        /*00e0*/ 	.word	0x000008a0


	//   ....[5]....
        /*00e4*/ 	.word	0x00000a10


	//   ....[6]....
        /*00e8*/ 	.word	0x00000bb0


	//   ....[7]....
        /*00ec*/ 	.word	0x000025e0


	//   ....[8]....
        /*00f0*/ 	.word	0x000032c0


	//   ....[9]....
        /*00f4*/ 	.word	0x000034d0


	//   ....[10]....
        /*00f8*/ 	.word	0x00003500


	//   ....[11]....
        /*00fc*/ 	.word	0x00004150


	//   ....[12]....
        /*0100*/ 	.word	0x00004380


	//----- nvinfo : EIATTR_VRC_CTA_INIT_COUNT
	.align		4
.L_43:
        /*0104*/ 	.byte	0x02, 0x4a
        /*0106*/ 	.byte	0x80
	.zero		1


	//----- nvinfo : EIATTR_SYSCALL_OFFSETS
	.align		4
        /*0108*/ 	.byte	0x04, 0x46
        /*010a*/ 	.short	(.L_45 - .L_44)


	//   ....[0]....
.L_44:
        /*010c*/ 	.word	0x00006320


	//   ....[1]....
        /*0110*/ 	.word	0x00006410


	//   ....[2]....
        /*0114*/ 	.word	0x00006c50


	//   ....[3]....
        /*0118*/ 	.word	0x00007610


	//   ....[4]....
        /*011c*/ 	.word	0x00007f70


	//   ....[5]....
        /*0120*/ 	.word	0x00008920


	//   ....[6]....
        /*0124*/ 	.word	0x000092d0


	//   ....[7]....
        /*0128*/ 	.word	0x00009cb0


	//   ....[8]....
        /*012c*/ 	.word	0x0000a660


	//   ....[9]....
        /*0130*/ 	.word	0x0000afc0


	//----- nvinfo : EIATTR_MBARRIER_INSTR_OFFSETS
	.align		4
.L_45:
        /*0134*/ 	.byte	0x04, 0x39
        /*0136*/ 	.short	(.L_47 - .L_46)


	//   ....[0]....
.L_46:
        /*0138*/ 	.word	0x000005b0
        /*013c*/ 	.word	0x000000ff
        /*0140*/ 	.word	0x00000000
        /*0144*/ 	.short	0x0100
        /*0146*/ 	.byte	0x05
	.zero		1


	//   ....[1]....
        /*0148*/ 	.word	0x000005c0
        /*014c*/ 	.word	0x000000ff
        /*0150*/ 	.word	0x00000010
        /*0154*/ 	.short	0x0100
        /*0156*/ 	.byte	0x05
	.zero		1


	//   ....[2]....
        /*0158*/ 	.word	0x000005d0
        /*015c*/ 	.word	0x000000ff
        /*0160*/ 	.word	0x00000008
        /*0164*/ 	.short	0x0100
        /*0166*/ 	.byte	0x05
	.zero		1


	//   ....[3]....
        /*0168*/ 	.word	0x000005e0
        /*016c*/ 	.word	0x000000ff
        /*0170*/ 	.word	0x00000018
        /*0174*/ 	.short	0x0100
        /*0176*/ 	.byte	0x05
	.zero		1


	//   ....[4]....
        /*0178*/ 	.word	0x00000710
        /*017c*/ 	.word	0x000000ff
        /*0180*/ 	.word	0x00000020
        /*0184*/ 	.short	0x0100
        /*0186*/ 	.byte	0x07
	.zero		1


	//   ....[5]....
        /*0188*/ 	.word	0x00000720
        /*018c*/ 	.word	0x000000ff
        /*0190*/ 	.word	0x00000040
        /*0194*/ 	.short	0x0100
        /*0196*/ 	.byte	0x07
	.zero		1


	//   ....[6]....
        /*0198*/ 	.word	0x00000730
        /*019c*/ 	.word	0x000000ff
        /*01a0*/ 	.word	0x00000028
        /*01a4*/ 	.short	0x0100
        /*01a6*/ 	.byte	0x07
	.zero		1


	//   ....[7]....
        /*01a8*/ 	.word	0x00000740
        /*01ac*/ 	.word	0x000000ff
        /*01b0*/ 	.word	0x00000048
        /*01b4*/ 	.short	0x0100
        /*01b6*/ 	.byte	0x07
	.zero		1


	//   ....[8]....
        /*01b8*/ 	.word	0x00000750
        /*01bc*/ 	.word	0x000000ff
        /*01c0*/ 	.word	0x00000030
        /*01c4*/ 	.short	0x0100
        /*01c6*/ 	.byte	0x07
	.zero		1


	//   ....[9]....
        /*01c8*/ 	.word	0x00000760
        /*01cc*/ 	.word	0x000000ff
        /*01d0*/ 	.word	0x00000050
        /*01d4*/ 	.short	0x0100
        /*01d6*/ 	.byte	0x07
	.zero		1


	//   ....[10]....
        /*01d8*/ 	.word	0x00000770
        /*01dc*/ 	.word	0x000000ff
        /*01e0*/ 	.word	0x00000038
        /*01e4*/ 	.short	0x0100
        /*01e6*/ 	.byte	0x07
	.zero		1


	//   ....[11]....
        /*01e8*/ 	.word	0x00000780
        /*01ec*/ 	.word	0x000000ff
        /*01f0*/ 	.word	0x00000058
        /*01f4*/ 	.short	0x0100
        /*01f6*/ 	.byte	0x07
	.zero		1


	//   ....[12]....
        /*01f8*/ 	.word	0x00000870
        /*01fc*/ 	.word	0x000000ff
        /*0200*/ 	.word	0x00000060
        /*0204*/ 	.short	0x0100
        /*0206*/ 	.byte	0x05
	.zero		1


	//   ....[13]....
        /*0208*/ 	.word	0x00000880
        /*020c*/ 	.word	0x000000ff
        /*0210*/ 	.word	0x00000068
        /*0214*/ 	.short	0x0100
        /*0216*/ 	.byte	0x05
	.zero		1


	//   ....[14]....
        /*0218*/ 	.word	0x000009c0
        /*021c*/ 	.word	0x000000ff
        /*0220*/ 	.word	0x00000070
        /*0224*/ 	.short	0x0100
        /*0226*/ 	.byte	0x05
	.zero		1


	//   ....[15]....
        /*0228*/ 	.word	0x000009d0
        /*022c*/ 	.word	0x000000ff
        /*0230*/ 	.word	0x00000080
        /*0234*/ 	.short	0x0100
        /*0236*/ 	.byte	0x05
	.zero		1


	//   ....[16]....
        /*0238*/ 	.word	0x000009e0
        /*023c*/ 	.word	0x000000ff
        /*0240*/ 	.word	0x00000078
        /*0244*/ 	.short	0x0100
        /*0246*/ 	.byte	0x05
	.zero		1


	//   ....[17]....
        /*0248*/ 	.word	0x000009f0
        /*024c*/ 	.word	0x000000ff
        /*0250*/ 	.word	0x00000088
        /*0254*/ 	.short	0x0100
        /*0256*/ 	.byte	0x05
	.zero		1


	//   ....[18]....
        /*0258*/ 	.word	0x00000b20
        /*025c*/ 	.word	0x000000ff
        /*0260*/ 	.word	0x00000090
        /*0264*/ 	.short	0x0100
        /*0266*/ 	.byte	0x07
	.zero		1


	//   ....[19]....
        /*0268*/ 	.word	0x00000b30
        /*026c*/ 	.word	0x000000ff
        /*0270*/ 	.word	0x000000b0
        /*0274*/ 	.short	0x0100
        /*0276*/ 	.byte	0x07
	.zero		1


	//   ....[20]....
        /*0278*/ 	.word	0x00000b40
        /*027c*/ 	.word	0x000000ff
        /*0280*/ 	.word	0x00000098
        /*0284*/ 	.short	0x0100
        /*0286*/ 	.byte	0x07
	.zero		1


	//   ....[21]....
        /*0288*/ 	.word	0x00000b50
        /*028c*/ 	.word	0x000000ff
        /*0290*/ 	.word	0x000000b8
        /*0294*/ 	.short	0x0100
        /*0296*/ 	.byte	0x07
	.zero		1


	//   ....[22]....
        /*0298*/ 	.word	0x00000b60
        /*029c*/ 	.word	0x000000ff
        /*02a0*/ 	.word	0x000000a0
        /*02a4*/ 	.short	0x0100
        /*02a6*/ 	.byte	0x07
	.zero		1


	//   ....[23]....
        /*02a8*/ 	.word	0x00000b70
        /*02ac*/ 	.word	0x000000ff
        /*02b0*/ 	.word	0x000000c0
        /*02b4*/ 	.short	0x0100
        /*02b6*/ 	.byte	0x07
	.zero		1


	//   ....[24]....
        /*02b8*/ 	.word	0x00000b80
        /*02bc*/ 	.word	0x000000ff
        /*02c0*/ 	.word	0x000000a8
        /*02c4*/ 	.short	0x0100
        /*02c6*/ 	.byte	0x07
	.zero		1


	//   ....[25]....
        /*02c8*/ 	.word	0x00000b90
        /*02cc*/ 	.word	0x000000ff
        /*02d0*/ 	.word	0x000000c8
        /*02d4*/ 	.short	0x0100
        /*02d6*/ 	.byte	0x07
	.zero		1


	//   ....[26]....
        /*02d8*/ 	.word	0x00000c80
        /*02dc*/ 	.word	0x000000ff
        /*02e0*/ 	.word	0x000000d0
        /*02e4*/ 	.short	0x0100
        /*02e6*/ 	.byte	0x05
	.zero		1


	//   ....[27]....
        /*02e8*/ 	.word	0x00000c90
        /*02ec*/ 	.word	0x000000ff
        /*02f0*/ 	.word	0x000000e0
        /*02f4*/ 	.short	0x0100
        /*02f6*/ 	.byte	0x05
	.zero		1


	//   ....[28]....
        /*02f8*/ 	.word	0x00000ca0
        /*02fc*/ 	.word	0x000000ff
        /*0300*/ 	.word	0x000000d8
        /*0304*/ 	.short	0x0100
        /*0306*/ 	.byte	0x05
	.zero		1


	//   ....[29]....
        /*0308*/ 	.word	0x00000cb0
        /*030c*/ 	.word	0x000000ff
        /*0310*/ 	.word	0x000000e8
        /*0314*/ 	.short	0x0100
        /*0316*/ 	.byte	0x05
	.zero		1


	//   ....[30]....
        /*0318*/ 	.word	0x00001590
        /*031c*/ 	.word	0x00000002
        /*0320*/ 	.word	0x000000e0
        /*0324*/ 	.short	0x010a
        /*0326*/ 	.byte	0xff
	.zero		1


	//   ....[31]....
        /*0328*/ 	.word	0x000015c0
        /*032c*/ 	.word	0x00000002
        /*0330*/ 	.word	0x000000d0
        /*0334*/ 	.short	0x0101
        /*0336*/ 	.byte	0xff
	.zero		1


	//   ....[32]....
        /*0338*/ 	.word	0x00001680
        /*033c*/ 	.word	0x000000ff
        /*0340*/ 	.word	0x00000010
        /*0344*/ 	.short	0x010a
        /*0346*/ 	.byte	0x08
	.zero		1


	//   ....[33]....
        /*0348*/ 	.word	0x000017f0
        /*034c*/ 	.word	0x000000ff
        /*0350*/ 	.word	0x00000010
        /*0354*/ 	.short	0x010a
        /*0356*/ 	.byte	0x06
	.zero		1


	//   ....[34]....
        /*0358*/ 	.word	0x00001900
        /*035c*/ 	.word	0x000000ff
        /*0360*/ 	.word	0x00000010
        /*0364*/ 	.short	0x010a
        /*0366*/ 	.byte	0x08
	.zero		1


	//   ....[35]....
        /*0368*/ 	.word	0x00001e40
        /*036c*/ 	.word	0x000000ff
        /*0370*/ 	.word	0x00000068
        /*0374*/ 	.short	0x0101
        /*0376*/ 	.byte	0x04
	.zero		1


	//   ....[36]....
        /*0378*/ 	.word	0x00001e60
        /*037c*/ 	.word	0x000000ff
        /*0380*/ 	.word	0x00000010
        /*0384*/ 	.short	0x010a
        /*0386*/ 	.byte	0x08
	.zero		1


	//   ....[37]....
        /*0388*/ 	.word	0x00001f90
        /*038c*/ 	.word	0x000000ff
        /*0390*/ 	.word	0x00000010
        /*0394*/ 	.short	0x010a
        /*0396*/ 	.byte	0x06
	.zero		1


	//   ....[38]....
        /*0398*/ 	.word	0x000020a0
        /*039c*/ 	.word	0x000000ff
        /*03a0*/ 	.word	0x00000010
        /*03a4*/ 	.short	0x010a
        /*03a6*/ 	.byte	0x08
	.zero		1


	//   ....[39]....
        /*03a8*/ 	.word	0x00002610
        /*03ac*/ 	.word	0x00000002
        /*03b0*/ 	.word	0x00000070
        /*03b4*/ 	.short	0x010a
        /*03b6*/ 	.byte	0xff
	.zero		1


	//   ....[40]....
        /*03b8*/ 	.word	0x000026e0
        /*03bc*/ 	.word	0x00000002
        /*03c0*/ 	.word	0x00000000
        /*03c4*/ 	.short	0x0101
        /*03c6*/ 	.byte	0xff
	.zero		1


	//   ....[41]....
        /*03c8*/ 	.word	0x00002c50
        /*03cc*/ 	.word	0x000000ff
        /*03d0*/ 	.word	0x00000000
        /*03d4*/ 	.short	0x010a
        /*03d6*/ 	.byte	0x04
	.zero		1


	//   ....[42]....
        /*03d8*/ 	.word	0x00002cf0
        /*03dc*/ 	.word	0x00000000
        /*03e0*/ 	.word	0x00000000
        /*03e4*/ 	.short	0x010a
        /*03e6*/ 	.byte	0xff
	.zero		1


	//   ....[43]....
        /*03e8*/ 	.word	0x00002e10
        /*03ec*/ 	.word	0x00000000
        /*03f0*/ 	.word	0x000000d0
        /*03f4*/ 	.short	0x010a
        /*03f6*/ 	.byte	0xff
	.zero		1


	//   ....[44]....
        /*03f8*/ 	.word	0x00002e80
        /*03fc*/ 	.word	0x00000000
        /*0400*/ 	.word	0x00000000
        /*0404*/ 	.short	0x0101
        /*0406*/ 	.byte	0xff
	.zero		1


	//   ....[45]....
        /*0408*/ 	.word	0x00002ea0
        /*040c*/ 	.word	0x000000ff
        /*0410*/ 	.word	0x00000080
        /*0414*/ 	.short	0x010a
        /*0416*/ 	.byte	0x05
	.zero		1


	//   ....[46]....
        /*0418*/ 	.word	0x00002fc0
        /*041c*/ 	.word	0x00000000
        /*0420*/ 	.word	0x00000070
        /*0424*/ 	.short	0x010a
        /*0426*/ 	.byte	0xff
	.zero		1


	//   ....[47]....
        /*0428*/ 	.word	0x000030c0
        /*042c*/ 	.word	0x00000000
        /*0430*/ 	.word	0x00000000
        /*0434*/ 	.short	0x0101
        /*0436*/ 	.byte	0xff
	.zero		1


	//   ....[48]....
        /*0438*/ 	.word	0x00003150
        /*043c*/ 	.word	0x000000ff
        /*0440*/ 	.word	0x00000080
        /*0444*/ 	.short	0x0106
        /*0446*/ 	.byte	0x05
	.zero		1


	//   ....[49]....
        /*0448*/ 	.word	0x00003170
        /*044c*/ 	.word	0x000000ff
        /*0450*/ 	.word	0x00000080
        /*0454*/ 	.short	0x010a
        /*0456*/ 	.byte	0x05
	.zero		1


	//   ....[50]....
        /*0458*/ 	.word	0x00003200
        /*045c*/ 	.word	0x000000ff
        /*0460*/ 	.word	0x00000080
        /*0464*/ 	.short	0x0106
        /*0466*/ 	.byte	0x04
	.zero		1


	//   ....[51]....
        /*0468*/ 	.word	0x00003240
        /*046c*/ 	.word	0x00000000
        /*0470*/ 	.word	0x00000080
        /*0474*/ 	.short	0x010a
        /*0476*/ 	.byte	0xff
	.zero		1


	//   ....[52]....
        /*0478*/ 	.word	0x00003800
        /*047c*/ 	.word	0x00000000
        /*0480*/ 	.word	0x00000070
        /*0484*/ 	.short	0x010a
        /*0486*/ 	.byte	0xff
	.zero		1


	//   ....[53]....
        /*0488*/ 	.word	0x00003910
        /*048c*/ 	.word	0x00000003
        /*0490*/ 	.word	0x00000000
        /*0494*/ 	.short	0x0101
        /*0496*/ 	.byte	0xff
	.zero		1


	//   ....[54]....
        /*0498*/ 	.word	0x00003920
        /*049c*/ 	.word	0x000000ff
        /*04a0*/ 	.word	0x00000000
        /*04a4*/ 	.short	0x010a
        /*04a6*/ 	.byte	0x07
	.zero		1


	//   ....[55]....
        /*04a8*/ 	.word	0x000039a0
        /*04ac*/ 	.word	0x000000ff
        /*04b0*/ 	.word	0x000000b0
        /*04b4*/ 	.short	0x010a
        /*04b6*/ 	.byte	0x06
	.zero		1


	//   ....[56]....
        /*04b8*/ 	.word	0x00003a70
        /*04bc*/ 	.word	0x000000ff
        /*04c0*/ 	.word	0x00000000
        /*04c4*/ 	.short	0x010a
        /*04c6*/ 	.byte	0x0b
	.zero		1


	//   ....[57]....
        /*04c8*/ 	.word	0x00003ba0
        /*04cc*/ 	.word	0x000000ff
        /*04d0*/ 	.word	0x00000000
        /*04d4*/ 	.short	0x010a
        /*04d6*/ 	.byte	0x22
	.zero		1


	//   ....[58]....
        /*04d8*/ 	.word	0x00003f80
        /*04dc*/ 	.word	0x000000ff
        /*04e0*/ 	.word	0x00000000
        /*04e4*/ 	.short	0x010a
        /*04e6*/ 	.byte	0x06
	.zero		1


	//   ....[59]....
        /*04e8*/ 	.word	0x00004010
        /*04ec*/ 	.word	0x000000ff
        /*04f0*/ 	.word	0x00000000
        /*04f4*/ 	.short	0x010a
        /*04f6*/ 	.byte	0x06
	.zero		1


	//   ....[60]....
        /*04f8*/ 	.word	0x000040a0
        /*04fc*/ 	.word	0x000000ff
        /*0500*/ 	.word	0x00000000
        /*0504*/ 	.short	0x010a
        /*0506*/ 	.byte	0x06
	.zero		1


	//   ....[61]....
        /*0508*/ 	.word	0x00004130
        /*050c*/ 	.word	0x000000ff
        /*0510*/ 	.word	0x00000000
        /*0514*/ 	.short	0x010a
        /*0516*/ 	.byte	0x07
	.zero		1


	//   ....[62]....
        /*0518*/ 	.word	0x00004580
        /*051c*/ 	.word	0x00000000
        /*0520*/ 	.word	0x00000070
        /*0524*/ 	.short	0x010a
        /*0526*/ 	.byte	0xff
	.zero		1


	//   ....[63]....
        /*0528*/ 	.word	0x00004640
        /*052c*/ 	.word	0x00000000
        /*0530*/ 	.word	0x00000000
        /*0534*/ 	.short	0x0101
        /*0536*/ 	.byte	0xff
	.zero		1


	//   ....[64]....
        /*0538*/ 	.word	0x00004960
        /*053c*/ 	.word	0x000000ff
        /*0540*/ 	.word	0x00000068
        /*0544*/ 	.short	0x010a
        /*0546*/ 	.byte	0x07
	.zero		1


	//   ....[65]....
        /*0548*/ 	.word	0x00004b70
        /*054c*/ 	.word	0x000000ff
        /*0550*/ 	.word	0x00000040
        /*0554*/ 	.short	0x010a
        /*0556*/ 	.byte	0x07
	.zero		1


	//   ....[66]....
        /*0558*/ 	.word	0x00004cf0
        /*055c*/ 	.word	0x000000ff
        /*0560*/ 	.word	0x00000020
        /*0564*/ 	.short	0x010b
        /*0566*/ 	.byte	0x07
	.zero		1


	//   ....[67]....
        /*0568*/ 	.word	0x00004d00
        /*056c*/ 	.word	0x000000ff
        /*0570*/ 	.word	0x00000000
        /*0574*/ 	.short	0x0101
        /*0576*/ 	.byte	0x15
	.zero		1


	//   ....[68]....
        /*0578*/ 	.word	0x00004d10
        /*057c*/ 	.word	0x000000ff
        /*0580*/ 	.word	0x00000048
        /*0584*/ 	.short	0x010a
        /*0586*/ 	.byte	0x07
	.zero		1


	//   ....[69]....
        /*0588*/ 	.word	0x00004e60
        /*058c*/ 	.word	0x000000ff
        /*0590*/ 	.word	0x00000028
        /*0594*/ 	.short	0x010b
        /*0596*/ 	.byte	0x07
	.zero		1


	//   ....[70]....
        /*0598*/ 	.word	0x00004e70
        /*059c*/ 	.word	0x000000ff
        /*05a0*/ 	.word	0x00000000
        /*05a4*/ 	.short	0x0101
        /*05a6*/ 	.byte	0x0f
	.zero		1


	//   ....[71]....
        /*05a8*/ 	.word	0x00004e80
        /*05ac*/ 	.word	0x000000ff
        /*05b0*/ 	.word	0x00000050
        /*05b4*/ 	.short	0x010a
        /*05b6*/ 	.byte	0x07
	.zero		1


	//   ....[72]....
        /*05b8*/ 	.word	0x00004fd0
        /*05bc*/ 	.word	0x000000ff
        /*05c0*/ 	.word	0x00000030
        /*05c4*/ 	.short	0x010b
        /*05c6*/ 	.byte	0x07
	.zero		1


	//   ....[73]....
        /*05c8*/ 	.word	0x00004fe0
        /*05cc*/ 	.word	0x000000ff
        /*05d0*/ 	.word	0x00000000
        /*05d4*/ 	.short	0x0101
        /*05d6*/ 	.byte	0x0e
	.zero		1


	//   ....[74]....
        /*05d8*/ 	.word	0x00004ff0
        /*05dc*/ 	.word	0x000000ff
        /*05e0*/ 	.word	0x00000058
        /*05e4*/ 	.short	0x010a
        /*05e6*/ 	.byte	0x07
	.zero		1


	//   ....[75]....
        /*05e8*/ 	.word	0x00005150
        /*05ec*/ 	.word	0x000000ff
        /*05f0*/ 	.word	0x00000038
        /*05f4*/ 	.short	0x010b
        /*05f6*/ 	.byte	0x07
	.zero		1


	//   ....[76]....
        /*05f8*/ 	.word	0x00005160
        /*05fc*/ 	.word	0x000000ff
        /*0600*/ 	.word	0x00000000
        /*0604*/ 	.short	0x0101
        /*0606*/ 	.byte	0x0d
	.zero		1


	//   ....[77]....
        /*0608*/ 	.word	0x00005170
        /*060c*/ 	.word	0x000000ff
        /*0610*/ 	.word	0x00000040
        /*0614*/ 	.short	0x010a
        /*0616*/ 	.byte	0x07
	.zero		1


	//   ....[78]....
        /*0618*/ 	.word	0x000052c0
        /*061c*/ 	.word	0x000000ff
        /*0620*/ 	.word	0x00000020
        /*0624*/ 	.short	0x010b
        /*0626*/ 	.byte	0x07
	.zero		1


	//   ....[79]....
        /*0628*/ 	.word	0x000052d0
        /*062c*/ 	.word	0x000000ff
        /*0630*/ 	.word	0x00000000
        /*0634*/ 	.short	0x0101
        /*0636*/ 	.byte	0x15
	.zero		1


	//   ....[80]....
        /*0638*/ 	.word	0x000052e0
        /*063c*/ 	.word	0x000000ff
        /*0640*/ 	.word	0x00000048
        /*0644*/ 	.short	0x010a
        /*0646*/ 	.byte	0x07
	.zero		1


	//   ....[81]....
        /*0648*/ 	.word	0x00005430
        /*064c*/ 	.word	0x000000ff
        /*0650*/ 	.word	0x00000028
        /*0654*/ 	.short	0x010b
        /*0656*/ 	.byte	0x07
	.zero		1


	//   ....[82]....
        /*0658*/ 	.word	0x00005440
        /*065c*/ 	.word	0x000000ff
        /*0660*/ 	.word	0x00000000
        /*0664*/ 	.short	0x0101
        /*0666*/ 	.byte	0x0f
	.zero		1


	//   ....[83]....
        /*0668*/ 	.word	0x00005450
        /*066c*/ 	.word	0x000000ff
        /*0670*/ 	.word	0x00000050
        /*0674*/ 	.short	0x010a
        /*0676*/ 	.byte	0x07
	.zero		1


	//   ....[84]....
        /*0678*/ 	.word	0x000055d0
        /*067c*/ 	.word	0x000000ff
        /*0680*/ 	.word	0x00000030
        /*0684*/ 	.short	0x010b
        /*0686*/ 	.byte	0x07
	.zero		1


	//   ....[85]....
        /*0688*/ 	.word	0x00005610
        /*068c*/ 	.word	0x000000ff
        /*0690*/ 	.word	0x00000000
        /*0694*/ 	.short	0x0101
        /*0696*/ 	.byte	0x0e
	.zero		1


	//   ....[86]....
        /*0698*/ 	.word	0x00005650
        /*069c*/ 	.word	0x000000ff
        /*06a0*/ 	.word	0x00000058
        /*06a4*/ 	.short	0x010a
        /*06a6*/ 	.byte	0x07
	.zero		1


	//   ....[87]....
        /*06a8*/ 	.word	0x00005870
        /*06ac*/ 	.word	0x000000ff
        /*06b0*/ 	.word	0x00000038
        /*06b4*/ 	.short	0x010b
        /*06b6*/ 	.byte	0x07
	.zero		1


	//   ....[88]....
        /*06b8*/ 	.word	0x00005890
        /*06bc*/ 	.word	0x000000ff
        /*06c0*/ 	.word	0x00000000
        /*06c4*/ 	.short	0x0101
        /*06c6*/ 	.byte	0x0d
	.zero		1


	//   ....[89]....
        /*06c8*/ 	.word	0x000058e0
        /*06cc*/ 	.word	0x000000ff
        /*06d0*/ 	.word	0x00000040
        /*06d4*/ 	.short	0x010a
        /*06d6*/ 	.byte	0x07
	.zero		1


	//   ....[90]....
        /*06d8*/ 	.word	0x00005900
        /*06dc*/ 	.word	0x000000ff
        /*06e0*/ 	.word	0x00000048
        /*06e4*/ 	.short	0x010a
        /*06e6*/ 	.byte	0x07
	.zero		1


	//   ....[91]....
        /*06e8*/ 	.word	0x00005920
        /*06ec*/ 	.word	0x000000ff
        /*06f0*/ 	.word	0x00000050
        /*06f4*/ 	.short	0x010a
        /*06f6*/ 	.byte	0x07
	.zero		1


	//   ....[92]....
        /*06f8*/ 	.word	0x00005970
        /*06fc*/ 	.word	0x00000002
        /*0700*/ 	.word	0x00000058
        /*0704*/ 	.short	0x010a
        /*0706*/ 	.byte	0xff
	.zero		1


	//   ....[93]....
        /*0708*/ 	.word	0x00005ce0
        /*070c*/ 	.word	0x00000000
        /*0710*/ 	.word	0x00000070
        /*0714*/ 	.short	0x010a
        /*0716*/ 	.byte	0xff
	.zero		1


	//   ....[94]....
        /*0718*/ 	.word	0x00005df0
        /*071c*/ 	.word	0x00000000
        /*0720*/ 	.word	0x00000000
        /*0724*/ 	.short	0x0101
        /*0726*/ 	.byte	0xff
	.zero		1


	//   ....[95]....
        /*0728*/ 	.word	0x00006890
        /*072c*/ 	.word	0x000000ff
        /*0730*/ 	.word	0x00000020
        /*0734*/ 	.short	0x010a
        /*0736*/ 	.byte	0x24
	.zero		1


	//   ....[96]....
        /*0738*/ 	.word	0x000068c0
        /*073c*/ 	.word	0x00000054
        /*0740*/ 	.word	0x00000090
        /*0744*/ 	.short	0x010a
        /*0746*/ 	.byte	0xff
	.zero		1


	//   ....[97]....
        /*0748*/ 	.word	0x00006a30
        /*074c*/ 	.word	0x000000ff
        /*0750*/ 	.word	0x00000020
        /*0754*/ 	.short	0x010a
        /*0756*/ 	.byte	0x24
	.zero		1


	//   ....[98]....
        /*0758*/ 	.word	0x00006b30
        /*075c*/ 	.word	0x00000054
        /*0760*/ 	.word	0x00000090
        /*0764*/ 	.short	0x010a
        /*0766*/ 	.byte	0xff
	.zero		1


	//   ....[99]....
        /*0768*/ 	.word	0x00007330
        /*076c*/ 	.word	0x00000000
        /*0770*/ 	.word	0x00000000
        /*0774*/ 	.short	0x0101
        /*0776*/ 	.byte	0xff
	.zero		1


	//   ....[100]....
        /*0778*/ 	.word	0x00007340
        /*077c*/ 	.word	0x00000002
        /*0780*/ 	.word	0x00000020
        /*0784*/ 	.short	0x010a
        /*0786*/ 	.byte	0xff
	.zero		1


	//   ....[101]....
        /*0788*/ 	.word	0x00007410
        /*078c*/ 	.word	0x00000002
        /*0790*/ 	.word	0x00000020
        /*0794*/ 	.short	0x010a
        /*0796*/ 	.byte	0xff
	.zero		1


	//   ....[102]....
        /*0798*/ 	.word	0x00007c90
        /*079c*/ 	.word	0x00000015
        /*07a0*/ 	.word	0x00000000
        /*07a4*/ 	.short	0x0101
        /*07a6*/ 	.byte	0xff
	.zero		1


	//   ....[103]....
        /*07a8*/ 	.word	0x00007cb0
        /*07ac*/ 	.word	0x00000000
        /*07b0*/ 	.word	0x00000020
        /*07b4*/ 	.short	0x010a
        /*07b6*/ 	.byte	0xff
	.zero		1


	//   ....[104]....
        /*07b8*/ 	.word	0x00007d70
        /*07bc*/ 	.word	0x00000000
        /*07c0*/ 	.word	0x00000020
        /*07c4*/ 	.short	0x010a
        /*07c6*/ 	.byte	0xff
	.zero		1


	//   ....[105]....
        /*07c8*/ 	.word	0x00008600
        /*07cc*/ 	.word	0x00000015
        /*07d0*/ 	.word	0x00000000
        /*07d4*/ 	.short	0x0101
        /*07d6*/ 	.byte	0xff
	.zero		1


	//   ....[106]....
        /*07d8*/ 	.word	0x00008620
        /*07dc*/ 	.word	0x00000000
        /*07e0*/ 	.word	0x00000020
        /*07e4*/ 	.short	0x010a
        /*07e6*/ 	.byte	0xff
	.zero		1


	//   ....[107]....
        /*07e8*/ 	.word	0x000086e0
        /*07ec*/ 	.word	0x00000000
        /*07f0*/ 	.word	0x00000020
        /*07f4*/ 	.short	0x010a
        /*07f6*/ 	.byte	0xff
	.zero		1


	//   ....[108]....
        /*07f8*/ 	.word	0x00008fa0
        /*07fc*/ 	.word	0x00000015
        /*0800*/ 	.word	0x00000000
        /*0804*/ 	.short	0x0101
        /*0806*/ 	.byte	0xff
	.zero		1


	//   ....[109]....
        /*0808*/ 	.word	0x00008fc0
        /*080c*/ 	.word	0x00000000
        /*0810*/ 	.word	0x00000020
        /*0814*/ 	.short	0x010a
        /*0816*/ 	.byte	0xff
	.zero		1


	//   ....[110]....
        /*0818*/ 	.word	0x00009080
        /*081c*/ 	.word	0x00000000
        /*0820*/ 	.word	0x00000020
        /*0824*/ 	.short	0x010a
        /*0826*/ 	.byte	0xff
	.zero		1


	//   ....[111]....
        /*0828*/ 	.word	0x00009980
        /*082c*/ 	.word	0x00000015
        /*0830*/ 	.word	0x00000000
        /*0834*/ 	.short	0x0101
        /*0836*/ 	.byte	0xff
	.zero		1


	//   ....[112]....
        /*0838*/ 	.word	0x000099a0
        /*083c*/ 	.word	0x00000000
        /*0840*/ 	.word	0x00000020
        /*0844*/ 	.short	0x010a
        /*0846*/ 	.byte	0xff
	.zero		1


	//   ....[113]....
        /*0848*/ 	.word	0x00009a60
        /*084c*/ 	.word	0x00000000
        /*0850*/ 	.word	0x00000020
        /*0854*/ 	.short	0x010a
        /*0856*/ 	.byte	0xff
	.zero		1


	//   ....[114]....
        /*0858*/ 	.word	0x0000a330
        /*085c*/ 	.word	0x00000015
        /*0860*/ 	.word	0x00000000
        /*0864*/ 	.short	0x0101
        /*0866*/ 	.byte	0xff
	.zero		1


	//   ....[115]....
        /*0868*/ 	.word	0x0000a350
        /*086c*/ 	.word	0x00000000
        /*0870*/ 	.word	0x00000020
        /*0874*/ 	.short	0x010a
        /*0876*/ 	.byte	0xff
	.zero		1


	//   ....[116]....
        /*0878*/ 	.word	0x0000a410
        /*087c*/ 	.word	0x00000000
        /*0880*/ 	.word	0x00000020
        /*0884*/ 	.short	0x010a
        /*0886*/ 	.byte	0xff
	.zero		1


	//   ....[117]....
        /*0888*/ 	.word	0x0000ace0
        /*088c*/ 	.word	0x00000015
        /*0890*/ 	.word	0x00000000
        /*0894*/ 	.short	0x0101
        /*0896*/ 	.byte	0xff
	.zero		1


	//   ....[118]....
        /*0898*/ 	.word	0x0000ad00
        /*089c*/ 	.word	0x00000000
        /*08a0*/ 	.word	0x00000020
        /*08a4*/ 	.short	0x010a
        /*08a6*/ 	.byte	0xff
	.zero		1


	//   ....[119]....
        /*08a8*/ 	.word	0x0000adc0
        /*08ac*/ 	.word	0x00000000
        /*08b0*/ 	.word	0x00000020
        /*08b4*/ 	.short	0x010a
        /*08b6*/ 	.byte	0xff
	.zero		1


	//   ....[120]....
        /*08b8*/ 	.word	0x0000b130
        /*08bc*/ 	.word	0x000000ff
        /*08c0*/ 	.word	0x00000000
        /*08c4*/ 	.short	0x0101
        /*08c6*/ 	.byte	0x05
	.zero		1


	//   ....[121]....
        /*08c8*/ 	.word	0x0000b6a0
        /*08cc*/ 	.word	0x00000000
        /*08d0*/ 	.word	0x00000000
        /*08d4*/ 	.short	0x0101
        /*08d6*/ 	.byte	0xff
	.zero		1


	//   ....[122]....
        /*08d8*/ 	.word	0x0000b920
        /*08dc*/ 	.word	0x000000ff
        /*08e0*/ 	.word	0x00000000
        /*08e4*/ 	.short	0x0101
        /*08e6*/ 	.byte	0x04
	.zero		1


	//   ....[123]....
        /*08e8*/ 	.word	0x0000b940
        /*08ec*/ 	.word	0x00000002
        /*08f0*/ 	.word	0x000000e0
        /*08f4*/ 	.short	0x010a
        /*08f6*/ 	.byte	0xff
	.zero		1


	//   ....[124]....
        /*08f8*/ 	.word	0x0000b9b0
        /*08fc*/ 	.word	0x00000003
        /*0900*/ 	.word	0x00000010
        /*0904*/ 	.short	0x010a
        /*0906*/ 	.byte	0xff
	.zero		1


	//   ....[125]....
        /*0908*/ 	.word	0x0000ba20
        /*090c*/ 	.word	0x00000002
        /*0910*/ 	.word	0x00000010
        /*0914*/ 	.short	0x010a
        /*0916*/ 	.byte	0xff
	.zero		1


	//   ....[126]....
        /*0918*/ 	.word	0x0000ba70
        /*091c*/ 	.word	0x00000002
        /*0920*/ 	.word	0x00000070
        /*0924*/ 	.short	0x010a
        /*0926*/ 	.byte	0xff
	.zero		1


	//   ....[127]....
        /*0928*/ 	.word	0x0000bad0
        /*092c*/ 	.word	0x00000000
        /*0930*/ 	.word	0x00000000
        /*0934*/ 	.short	0x010a
        /*0936*/ 	.byte	0xff
	.zero		1


	//   ....[128]....
        /*0938*/ 	.word	0x0000bb20
        /*093c*/ 	.word	0x00000000
        /*0940*/ 	.word	0x000000d0
        /*0944*/ 	.short	0x010a
        /*0946*/ 	.byte	0xff
	.zero		1


	//   ....[129]....
        /*0948*/ 	.word	0x0000bb80
        /*094c*/ 	.word	0x00000000
        /*0950*/ 	.word	0x00000080
        /*0954*/ 	.short	0x010a
        /*0956*/ 	.byte	0xff
	.zero		1


	//   ....[130]....
        /*0958*/ 	.word	0x0000bbd0
        /*095c*/ 	.word	0x00000000
        /*0960*/ 	.word	0x00000070
        /*0964*/ 	.short	0x010a
        /*0966*/ 	.byte	0xff
	.zero		1


	//   ....[131]....
        /*0968*/ 	.word	0x0000bc30
        /*096c*/ 	.word	0x00000000
        /*0970*/ 	.word	0x00000080
        /*0974*/ 	.short	0x010a
        /*0976*/ 	.byte	0xff
	.zero		1


	//   ....[132]....
        /*0978*/ 	.word	0x0000bc80
        /*097c*/ 	.word	0x00000000
        /*0980*/ 	.word	0x00000070
        /*0984*/ 	.short	0x010a
        /*0986*/ 	.byte	0xff
	.zero		1


	//   ....[133]....
        /*0988*/ 	.word	0x0000bce0
        /*098c*/ 	.word	0x00000002
        /*0990*/ 	.word	0x000000b0
        /*0994*/ 	.short	0x010a
        /*0996*/ 	.byte	0xff
	.zero		1


	//   ....[134]....
        /*0998*/ 	.word	0x0000bd40
        /*099c*/ 	.word	0x00000000
        /*09a0*/ 	.word	0x00000000
        /*09a4*/ 	.short	0x010a
        /*09a6*/ 	.byte	0xff
	.zero		1


	//   ....[135]....
        /*09a8*/ 	.word	0x0000bda0
        /*09ac*/ 	.word	0x00000000
        /*09b0*/ 	.word	0x00000000
        /*09b4*/ 	.short	0x010a
        /*09b6*/ 	.byte	0xff
	.zero		1


	//   ....[136]....
        /*09b8*/ 	.word	0x0000be00
        /*09bc*/ 	.word	0x00000000
        /*09c0*/ 	.word	0x00000000
        /*09c4*/ 	.short	0x010a
        /*09c6*/ 	.byte	0xff
	.zero		1


	//   ....[137]....
        /*09c8*/ 	.word	0x0000be60
        /*09cc*/ 	.word	0x00000000
        /*09d0*/ 	.word	0x00000000
        /*09d4*/ 	.short	0x010a
        /*09d6*/ 	.byte	0xff
	.zero		1


	//   ....[138]....
        /*09d8*/ 	.word	0x0000bec0
        /*09dc*/ 	.word	0x00000000
        /*09e0*/ 	.word	0x00000000
        /*09e4*/ 	.short	0x010a
        /*09e6*/ 	.byte	0xff
	.zero		1


	//   ....[139]....
        /*09e8*/ 	.word	0x0000bf10
        /*09ec*/ 	.word	0x00000000
        /*09f0*/ 	.word	0x00000070
        /*09f4*/ 	.short	0x010a
        /*09f6*/ 	.byte	0xff
	.zero		1


	//   ....[140]....
        /*09f8*/ 	.word	0x0000bf70
        /*09fc*/ 	.word	0x00000000
        /*0a00*/ 	.word	0x00000068
        /*0a04*/ 	.short	0x010a
        /*0a06*/ 	.byte	0xff
	.zero		1


	//   ....[141]....
        /*0a08*/ 	.word	0x0000bfd0
        /*0a0c*/ 	.word	0x00000000
        /*0a10*/ 	.word	0x00000040
        /*0a14*/ 	.short	0x010a
        /*0a16*/ 	.byte	0xff
	.zero		1


	//   ....[142]....
        /*0a18*/ 	.word	0x0000c030
        /*0a1c*/ 	.word	0x00000000
        /*0a20*/ 	.word	0x00000048
        /*0a24*/ 	.short	0x010a
        /*0a26*/ 	.byte	0xff
	.zero		1


	//   ....[143]....
        /*0a28*/ 	.word	0x0000c090
        /*0a2c*/ 	.word	0x00000000
        /*0a30*/ 	.word	0x00000050
        /*0a34*/ 	.short	0x010a
        /*0a36*/ 	.byte	0xff
	.zero		1


	//   ....[144]....
        /*0a38*/ 	.word	0x0000c0f0
        /*0a3c*/ 	.word	0x00000000
        /*0a40*/ 	.word	0x00000058
        /*0a44*/ 	.short	0x010a
        /*0a46*/ 	.byte	0xff
	.zero		1


	//   ....[145]....
        /*0a48*/ 	.word	0x0000c150
        /*0a4c*/ 	.word	0x00000000
        /*0a50*/ 	.word	0x00000040
        /*0a54*/ 	.short	0x010a
        /*0a56*/ 	.byte	0xff
	.zero		1


	//   ....[146]....
        /*0a58*/ 	.word	0x0000c1b0
        /*0a5c*/ 	.word	0x00000000
        /*0a60*/ 	.word	0x00000048
        /*0a64*/ 	.short	0x010a
        /*0a66*/ 	.byte	0xff
	.zero		1


	//   ....[147]....
        /*0a68*/ 	.word	0x0000c210
        /*0a6c*/ 	.word	0x00000000
        /*0a70*/ 	.word	0x00000050
        /*0a74*/ 	.short	0x010a
        /*0a76*/ 	.byte	0xff
	.zero		1


	//   ....[148]....
        /*0a78*/ 	.word	0x0000c270
        /*0a7c*/ 	.word	0x00000000
        /*0a80*/ 	.word	0x00000058
        /*0a84*/ 	.short	0x010a
        /*0a86*/ 	.byte	0xff
	.zero		1


	//   ....[149]....
        /*0a88*/ 	.word	0x0000c2d0
        /*0a8c*/ 	.word	0x00000000
        /*0a90*/ 	.word	0x00000040
        /*0a94*/ 	.short	0x010a
        /*0a96*/ 	.byte	0xff
	.zero		1


	//   ....[150]....
        /*0a98*/ 	.word	0x0000c330
        /*0a9c*/ 	.word	0x00000000
        /*0aa0*/ 	.word	0x00000048
        /*0aa4*/ 	.short	0x010a
        /*0aa6*/ 	.byte	0xff
	.zero		1


	//   ....[151]....
        /*0aa8*/ 	.word	0x0000c390
        /*0aac*/ 	.word	0x00000002
        /*0ab0*/ 	.word	0x00000050
        /*0ab4*/ 	.short	0x010a
        /*0ab6*/ 	.byte	0xff
	.zero		1


	//   ....[152]....
        /*0ab8*/ 	.word	0x0000c3e0
        /*0abc*/ 	.word	0x00000000
        /*0ac0*/ 	.word	0x00000070
        /*0ac4*/ 	.short	0x010a
        /*0ac6*/ 	.byte	0xff
	.zero		1


	//   ....[153]....
        /*0ac8*/ 	.word	0x0000c440
        /*0acc*/ 	.word	0x00000000
        /*0ad0*/ 	.word	0x00000020
        /*0ad4*/ 	.short	0x010a
        /*0ad6*/ 	.byte	0xff
	.zero		1


	//   ....[154]....
        /*0ad8*/ 	.word	0x0000c490
        /*0adc*/ 	.word	0x00000054
        /*0ae0*/ 	.word	0x00000090
        /*0ae4*/ 	.short	0x010a
        /*0ae6*/ 	.byte	0xff
	.zero		1


	//   ....[155]....
        /*0ae8*/ 	.word	0x0000c4e0
        /*0aec*/ 	.word	0x00000002
        /*0af0*/ 	.word	0x00000020
        /*0af4*/ 	.short	0x010a
        /*0af6*/ 	.byte	0xff
	.zero		1


	//   ....[156]....
        /*0af8*/ 	.word	0x0000c530
        /*0afc*/ 	.word	0x00000000
        /*0b00*/ 	.word	0x00000020
        /*0b04*/ 	.short	0x010a
        /*0b06*/ 	.byte	0xff
	.zero		1


	//   ....[157]....
        /*0b08*/ 	.word	0x0000c580
        /*0b0c*/ 	.word	0x00000000
        /*0b10*/ 	.word	0x00000020
        /*0b14*/ 	.short	0x010a
        /*0b16*/ 	.byte	0xff
	.zero		1


	//   ....[158]....
        /*0b18*/ 	.word	0x0000c5d0
        /*0b1c*/ 	.word	0x00000000
        /*0b20*/ 	.word	0x00000020
        /*0b24*/ 	.short	0x010a
        /*0b26*/ 	.byte	0xff
	.zero		1


	//   ....[159]....
        /*0b28*/ 	.word	0x0000c620
        /*0b2c*/ 	.word	0x00000000
        /*0b30*/ 	.word	0x00000020
        /*0b34*/ 	.short	0x010a
        /*0b36*/ 	.byte	0xff
	.zero		1


	//   ....[160]....
        /*0b38*/ 	.word	0x0000c670
        /*0b3c*/ 	.word	0x00000000
        /*0b40*/ 	.word	0x00000020
        /*0b44*/ 	.short	0x010a
        /*0b46*/ 	.byte	0xff
	.zero		1


	//   ....[161]....
        /*0b48*/ 	.word	0x0000c6c0
        /*0b4c*/ 	.word	0x00000000
        /*0b50*/ 	.word	0x00000020
        /*0b54*/ 	.short	0x010a
        /*0b56*/ 	.byte	0xff
	.zero		1


	//----- nvinfo : EIATTR_NUM_MBARRIERS
	.align		4
.L_47:
        /*0b58*/ 	.byte	0x03, 0x38
        /*0b5a*/ 	.short	0x001e


	//----- nvinfo : EIATTR_EXIT_INSTR_OFFSETS
	.align		4
        /*0b5c*/ 	.byte	0x04, 0x1c
        /*0b5e*/ 	.short	(.L_49 - .L_48)


	//   ....[0]....
.L_48:
        /*0b60*/ 	.word	0x00002d20


	//   ....[1]....
        /*0b64*/ 	.word	0x00003210


	//   ....[2]....
        /*0b68*/ 	.word	0x00003270


	//   ....[3]....
        /*0b6c*/ 	.word	0x00004390


	//   ....[4]....
        /*0b70*/ 	.word	0x000059a0


	//   ....[5]....
        /*0b74*/ 	.word	0x000059e0


	//   ....[6]....
        /*0b78*/ 	.word	0x0000b810


	//   ....[7]....
        /*0b7c*/ 	.word	0x0000b890


	//   ....[8]....
        /*0b80*/ 	.word	0x0000b8c0


	//   ....[9]....
        /*0b84*/ 	.word	0x0000b930


	//----- nvinfo : EIATTR_MAX_THREADS
	.align		4
.L_49:
        /*0b88*/ 	.byte	0x04, 0x05
        /*0b8a*/ 	.short	(.L_51 - .L_50)
.L_50:
        /*0b8c*/ 	.word	0x00000100
        /*0b90*/ 	.word	0x00000001
        /*0b94*/ 	.word	0x00000001


	//----- nvinfo : EIATTR_CRS_STACK_SIZE
	.align		4
.L_51:
        /*0b98*/ 	.byte	0x04, 0x1e
        /*0b9a*/ 	.short	(.L_53 - .L_52)
.L_52:
        /*0b9c*/ 	.word	0x00000000


	//----- nvinfo : EIATTR_CBANK_PARAM_SIZE
	.align		4
.L_53:
        /*0ba0*/ 	.byte	0x03, 0x19
        /*0ba2*/ 	.short	0x0800


	//----- nvinfo : EIATTR_PARAM_CBANK
	.align		4
        /*0ba4*/ 	.byte	0x04, 0x0a
        /*0ba6*/ 	.short	(.L_55 - .L_54)
	.align		4
.L_54:
        /*0ba8*/ 	.word	index@(.nv.constant0._ZN7cutlass13device_kernelINS_4gemm6kernel13GemmUniversalIN4cute5tupleIJiiiiEEENS1_10collective13CollectiveMmaINS1_35MainloopSm100TmaUmmaWarpSpecializedILi2ELi2ELi4ENS5_IJNS4_1CILi1EEESB_SB_EEEEENS5_IJNSA_ILi64EEENSA_ILi256EEESE_EEENS_10tfloat32_tENS5_IJSB_llEEESH_SI_NS4_8TiledMMAINS4_8MMA_AtomIJNS4_17SM100_MMA_TF32_SSISH_SH_fLi64ELi256ELNS4_4UMMA5MajorE1ELSN_1ELNSM_7ScaleInE0ELSO_0EEEEEENS4_6LayoutISC_NS5_IJNSA_ILi0EEESS_SS_EEEEENS5_IJNS4_10UnderscoreESV_SV_EEEEENS4_13SM90_TMA_LOADENS4_14ComposedLayoutINS4_7SwizzleILi2ELi5ELi2EEENS4_18smem_ptr_flag_bitsILi32EEENSR_INS5_IJNSA_ILi32EEENSA_ILi4EEEEEENS5_IJSB_S14_EEEEEEEvNS4_8identityESY_S19_vS1A_EENS_8epilogue10collective18CollectiveEpilogueINS1C_23Sm100TmaWarpSpecializedILi4ELi2ELi16ELb1ELb0EEEJSG_NS5_IJNSR_ISE_SB_EENSR_IS14_SB_EEEEESH_NS5_IJlSB_lEEESH_S1K_NS1C_6fusion15FusionCallbacksIS1G_NS1L_17LinearCombinationISH_fSH_fLNS_15FloatRoundStyleE2EEESG_S1J_JEEENS4_5SM1004TMEM4LOAD26SM100_TMEM_LOAD_16dp128b8xESY_NSZ_INS10_ILi3ELi4ELi3EEES13_NSR_INS5_IJNSA_ILi8EEES14_EEENS5_IJS14_SB_EEEEEEENS4_17SM75_U32x4_LDSM_NENS4_14SM90_TMA_STOREES20_NS4_17SM90_U32x4_STSM_NENS4_39AutoVectorizingCopyWithAssumedAlignmentILi128EEEEEEvvEEEEvNT_6ParamsE)
        /*0bac*/ 	.short	0x0380
        /*0bae*/ 	.short	0x0800


	//----- nvinfo : EIATTR_SW_WAR
	.align		4
.L_55:
        /*0bb0*/ 	.byte	0x04, 0x36
        /*0bb2*/ 	.short	(.L_57 - .L_56)
.L_56:
        /*0bb4*/ 	.word	0x00000008
.L_57:


//--------------------- .nv.callgraph             --------------------------
	.section	.nv.callgraph,"",@"SHT_CUDA_CALLGRAPH"
	.align	4
	.sectionentsize	8
	.align		4
        /*0000*/ 	.word	0x00000000
	.align		4
        /*0004*/ 	.word	0xffffffff
	.align		4
        /*0008*/ 	.word	index@(_ZN7cutlass13device_kernelINS_4gemm6kernel13GemmUniversalIN4cute5tupleIJiiiiEEENS1_10collective13CollectiveMmaINS1_35MainloopSm100TmaUmmaWarpSpecializedILi2ELi2ELi4ENS5_IJNS4_1CILi1EEESB_SB_EEEEENS5_IJNSA_ILi64EEENSA_ILi256EEESE_EEENS_10tfloat32_tENS5_IJSB_llEEESH_SI_NS4_8TiledMMAINS4_8MMA_AtomIJNS4_17SM100_MMA_TF32_SSISH_SH_fLi64ELi256ELNS4_4UMMA5MajorE1ELSN_1ELNSM_7ScaleInE0ELSO_0EEEEEENS4_6LayoutISC_NS5_IJNSA_ILi0EEESS_SS_EEEEENS5_IJNS4_10UnderscoreESV_SV_EEEEENS4_13SM90_TMA_LOADENS4_14ComposedLayoutINS4_7SwizzleILi2ELi5ELi2EEENS4_18smem_ptr_flag_bitsILi32EEENSR_INS5_IJNSA_ILi32EEENSA_ILi4EEEEEENS5_IJSB_S14_EEEEEEEvNS4_8identityESY_S19_vS1A_EENS_8epilogue10collective18CollectiveEpilogueINS1C_23Sm100TmaWarpSpecializedILi4ELi2ELi16ELb1ELb0EEEJSG_NS5_IJNSR_ISE_SB_EENSR_IS14_SB_EEEEESH_NS5_IJlSB_lEEESH_S1K_NS1C_6fusion15FusionCallbacksIS1G_NS1L_17LinearCombinationISH_fSH_fLNS_15FloatRoundStyleE2EEESG_S1J_JEEENS4_5SM1004TMEM4LOAD26SM100_TMEM_LOAD_16dp128b8xESY_NSZ_INS10_ILi3ELi4ELi3EEES13_NSR_INS5_IJNSA_ILi8EEES14_EEENS5_IJS14_SB_EEEEEEENS4_17SM75_U32x4_LDSM_NENS4_14SM90_TMA_STOREES20_NS4_17SM90_U32x4_STSM_NENS4_39AutoVectorizingCopyWithAssumedAlignmentILi128EEEEEEvvEEEEvNT_6ParamsE)
	.align		4
        /*000c*/ 	.word	index@(__assertfail)
	.align		4
        /*0010*/ 	.word	0x00000000
	.align		4
        /*0014*/ 	.word	0xfffffffe
	.align		4
        /*0018*/ 	.word	0x00000000
	.align		4
        /*001c*/ 	.word	0xfffffffd
	.align		4
        /*0020*/ 	.word	0x00000000
	.align		4
        /*0024*/ 	.word	0xfffffffc


//--------------------- .nv.constant4             --------------------------
	.section	.nv.constant4,"a",@progbits
	.align	8
	.align		8
.nv.constant4:
        /*0000*/ 	.dword	__assertfail
	.align		8
        /*0008*/ 	.dword	__unnamed_1
	.align		8
        /*0010*/ 	.dword	__unnamed_2
	.align		8
        /*0018*/ 	.dword	_ZN40_INTERNAL_526154fb_4_k_cu_1f2aaf9a_374514cuda3std3__45__cpo5beginE
	.align		8
        /*0020*/ 	.dword	_ZN40_INTERNAL_526154fb_4_k_cu_1f2aaf9a_374514cuda3std3__45__cpo3endE
	.align		8
        /*0028*/ 	.dword	_ZN40_INTERNAL_526154fb_4_k_cu_1f2aaf9a_374514cuda3std3__45__cpo6cbeginE
	.align		8
        /*0030*/ 	.dword	_ZN40_INTERNAL_526154fb_4_k_cu_1f2aaf9a_374514cuda3std3__45__cpo4cendE
	.align		8
        /*0038*/ 	.dword	_ZN40_INTERNAL_526154fb_4_k_cu_1f2aaf9a_374514cuda3std3__442_GLOBAL__N__526154fb_4_k_cu_1f2aaf9a_374516ignoreE
	.align		8
        /*0040*/ 	.dword	_ZN40_INTERNAL_526154fb_4_k_cu_1f2aaf9a_374514cuda3std3__419piecewise_constructE
	.align		8
        /*0048*/ 	.dword	_ZN40_INTERNAL_526154fb_4_k_cu_1f2aaf9a_374514cuda3std3__48in_placeE
	.align		8
        /*0050*/ 	.dword	_ZN40_INTERNAL_526154fb_4_k_cu_1f2aaf9a_374514cuda3std6ranges3__45__cpo4swapE
	.align		8
        /*0058*/ 	.dword	_ZN40_INTERNAL_526154fb_4_k_cu_1f2aaf9a_374514cuda3std6ranges3__45__cpo9iter_moveE
	.align		8
        /*0060*/ 	.dword	_ZN40_INTERNAL_526154fb_4_k_cu_1f2aaf9a_374514cute7productE
	.align		8
        /*0068*/ 	.dword	_ZN40_INTERNAL_526154fb_4_k_cu_1f2aaf9a_374514cute1_E
	.align		8
        /*0070*/ 	.dword	$str$25
	.align		8
        /*0078*/ 	.dword	$str$26
	.align		8
        /*0080*/ 	.dword	$str$27
	.align		8
        /*0088*/ 	.dword	$str$28


//--------------------- .text._ZN7cutlass13device_kernelINS_4gemm6kernel13GemmUniversalIN4cute5tupleIJiiiiEEENS1_10collective13CollectiveMmaINS1_35MainloopSm100TmaUmmaWarpSpecializedILi2ELi2ELi4ENS5_IJNS4_1CILi1EEESB_SB_EEEEENS5_IJNSA_ILi64EEENSA_ILi256EEESE_EEENS_10tfloat32_tENS5_IJSB_llEEESH_SI_NS4_8TiledMMAINS4_8MMA_AtomIJNS4_17SM100_MMA_TF32_SSISH_SH_fLi64ELi256ELNS4_4UMMA5MajorE1ELSN_1ELNSM_7ScaleInE0ELSO_0EEEEEENS4_6LayoutISC_NS5_IJNSA_ILi0EEESS_SS_EEEEENS5_IJNS4_10UnderscoreESV_SV_EEEEENS4_13SM90_TMA_LOADENS4_14ComposedLayoutINS4_7SwizzleILi2ELi5ELi2EEENS4_18smem_ptr_flag_bitsILi32EEENSR_INS5_IJNSA_ILi32EEENSA_ILi4EEEEEENS5_IJSB_S14_EEEEEEEvNS4_8identityESY_S19_vS1A_EENS_8epilogue10collective18CollectiveEpilogueINS1C_23Sm100TmaWarpSpecializedILi4ELi2ELi16ELb1ELb0EEEJSG_NS5_IJNSR_ISE_SB_EENSR_IS14_SB_EEEEESH_NS5_IJlSB_lEEESH_S1K_NS1C_6fusion15FusionCallbacksIS1G_NS1L_17LinearCombinationISH_fSH_fLNS_15FloatRoundStyleE2EEESG_S1J_JEEENS4_5SM1004TMEM4LOAD26SM100_TMEM_LOAD_16dp128b8xESY_NSZ_INS10_ILi3ELi4ELi3EEES13_NSR_INS5_IJNSA_ILi8EEES14_EEENS5_IJS14_SB_EEEEEEENS4_17SM75_U32x4_LDSM_NENS4_14SM90_TMA_STOREES20_NS4_17SM90_U32x4_STSM_NENS4_39AutoVectorizingCopyWithAssumedAlignmentILi128EEEEEEvvEEEEvNT_6ParamsE --------------------------
	.section	.text._ZN7cutlass13device_kernelINS_4gemm6kernel13GemmUniversalIN4cute5tupleIJiiiiEEENS1_10collective13CollectiveMmaINS1_35MainloopSm100TmaUmmaWarpSpecializedILi2ELi2ELi4ENS5_IJNS4_1CILi1EEESB_SB_EEEEENS5_IJNSA_ILi64EEENSA_ILi256EEESE_EEENS_10tfloat32_tENS5_IJSB_llEEESH_SI_NS4_8TiledMMAINS4_8MMA_AtomIJNS4_17SM100_MMA_TF32_SSISH_SH_fLi64ELi256ELNS4_4UMMA5MajorE1ELSN_1ELNSM_7ScaleInE0ELSO_0EEEEEENS4_6LayoutISC_NS5_IJNSA_ILi0EEESS_SS_EEEEENS5_IJNS4_10UnderscoreESV_SV_EEEEENS4_13SM90_TMA_LOADENS4_14ComposedLayoutINS4_7SwizzleILi2ELi5ELi2EEENS4_18smem_ptr_flag_bitsILi32EEENSR_INS5_IJNSA_ILi32EEENSA_ILi4EEEEEENS5_IJSB_S14_EEEEEEEvNS4_8identityESY_S19_vS1A_EENS_8epilogue10collective18CollectiveEpilogueINS1C_23Sm100TmaWarpSpecializedILi4ELi2ELi16ELb1ELb0EEEJSG_NS5_IJNSR_ISE_SB_EENSR_IS14_SB_EEEEESH_NS5_IJlSB_lEEESH_S1K_NS1C_6fusion15FusionCallbacksIS1G_NS1L_17LinearCombinationISH_fSH_fLNS_15FloatRoundStyleE2EEESG_S1J_JEEENS4_5SM1004TMEM4LOAD26SM100_TMEM_LOAD_16dp128b8xESY_NSZ_INS10_ILi3ELi4ELi3EEES13_NSR_INS5_IJNSA_ILi8EEES14_EEENS5_IJS14_SB_EEEEEEENS4_17SM75_U32x4_LDSM_NENS4_14SM90_TMA_STOREES20_NS4_17SM90_U32x4_STSM_NENS4_39AutoVectorizingCopyWithAssumedAlignmentILi128EEEEEEvvEEEEvNT_6ParamsE,"ax",@progbits
	.align	128
.text._ZN7cutlass13device_kernelINS_4gemm6kernel13GemmUniversalIN4cute5tupleIJiiiiEEENS1_10collective13CollectiveMmaINS1_35MainloopSm100TmaUmmaWarpSpecializedILi2ELi2ELi4ENS5_IJNS4_1CILi1EEESB_SB_EEEEENS5_IJNSA_ILi64EEENSA_ILi256EEESE_EEENS_10tfloat32_tENS5_IJSB_llEEESH_SI_NS4_8TiledMMAINS4_8MMA_AtomIJNS4_17SM100_MMA_TF32_SSISH_SH_fLi64ELi256ELNS4_4UMMA5MajorE1ELSN_1ELNSM_7ScaleInE0ELSO_0EEEEEENS4_6LayoutISC_NS5_IJNSA_ILi0EEESS_SS_EEEEENS5_IJNS4_10UnderscoreESV_SV_EEEEENS4_13SM90_TMA_LOADENS4_14ComposedLayoutINS4_7SwizzleILi2ELi5ELi2EEENS4_18smem_ptr_flag_bitsILi32EEENSR_INS5_IJNSA_ILi32EEENSA_ILi4EEEEEENS5_IJSB_S14_EEEEEEEvNS4_8identityESY_S19_vS1A_EENS_8epilogue10collective18CollectiveEpilogueINS1C_23Sm100TmaWarpSpecializedILi4ELi2ELi16ELb1ELb0EEEJSG_NS5_IJNSR_ISE_SB_EENSR_IS14_SB_EEEEESH_NS5_IJlSB_lEEESH_S1K_NS1C_6fusion15FusionCallbacksIS1G_NS1L_17LinearCombinationISH_fSH_fLNS_15FloatRoundStyleE2EEESG_S1J_JEEENS4_5SM1004TMEM4LOAD26SM100_TMEM_LOAD_16dp128b8xESY_NSZ_INS10_ILi3ELi4ELi3EEES13_NSR_INS5_IJNSA_ILi8EEES14_EEENS5_IJS14_SB_EEEEEEENS4_17SM75_U32x4_LDSM_NENS4_14SM90_TMA_STOREES20_NS4_17SM90_U32x4_STSM_NENS4_39AutoVectorizingCopyWithAssumedAlignmentILi128EEEEEEvvEEEEvNT_6ParamsE:
        .type           _ZN7cutlass13device_kernelINS_4gemm6kernel13GemmUniversalIN4cute5tupleIJiiiiEEENS1_10collective13CollectiveMmaINS1_35MainloopSm100TmaUmmaWarpSpecializedILi2ELi2ELi4ENS5_IJNS4_1CILi1EEESB_SB_EEEEENS5_IJNSA_ILi64EEENSA_ILi256EEESE_EEENS_10tfloat32_tENS5_IJSB_llEEESH_SI_NS4_8TiledMMAINS4_8MMA_AtomIJNS4_17SM100_MMA_TF32_SSISH_SH_fLi64ELi256ELNS4_4UMMA5MajorE1ELSN_1ELNSM_7ScaleInE0ELSO_0EEEEEENS4_6LayoutISC_NS5_IJNSA_ILi0EEESS_SS_EEEEENS5_IJNS4_10UnderscoreESV_SV_EEEEENS4_13SM90_TMA_LOADENS4_14ComposedLayoutINS4_7SwizzleILi2ELi5ELi2EEENS4_18smem_ptr_flag_bitsILi32EEENSR_INS5_IJNSA_ILi32EEENSA_ILi4EEEEEENS5_IJSB_S14_EEEEEEEvNS4_8identityESY_S19_vS1A_EENS_8epilogue10collective18CollectiveEpilogueINS1C_23Sm100TmaWarpSpecializedILi4ELi2ELi16ELb1ELb0EEEJSG_NS5_IJNSR_ISE_SB_EENSR_IS14_SB_EEEEESH_NS5_IJlSB_lEEESH_S1K_NS1C_6fusion15FusionCallbacksIS1G_NS1L_17LinearCombinationISH_fSH_fLNS_15FloatRoundStyleE2EEESG_S1J_JEEENS4_5SM1004TMEM4LOAD26SM100_TMEM_LOAD_16dp128b8xESY_NSZ_INS10_ILi3ELi4ELi3EEES13_NSR_INS5_IJNSA_ILi8EEES14_EEENS5_IJS14_SB_EEEEEEENS4_17SM75_U32x4_LDSM_NENS4_14SM90_TMA_STOREES20_NS4_17SM90_U32x4_STSM_NENS4_39AutoVectorizingCopyWithAssumedAlignmentILi128EEEEEEvvEEEEvNT_6ParamsE,@function
        .size           _ZN7cutlass13device_kernelINS_4gemm6kernel13GemmUniversalIN4cute5tupleIJiiiiEEENS1_10collective13CollectiveMmaINS1_35MainloopSm100TmaUmmaWarpSpecializedILi2ELi2ELi4ENS5_IJNS4_1CILi1EEESB_SB_EEEEENS5_IJNSA_ILi64EEENSA_ILi256EEESE_EEENS_10tfloat32_tENS5_IJSB_llEEESH_SI_NS4_8TiledMMAINS4_8MMA_AtomIJNS4_17SM100_MMA_TF32_SSISH_SH_fLi64ELi256ELNS4_4UMMA5MajorE1ELSN_1ELNSM_7ScaleInE0ELSO_0EEEEEENS4_6LayoutISC_NS5_IJNSA_ILi0EEESS_SS_EEEEENS5_IJNS4_10UnderscoreESV_SV_EEEEENS4_13SM90_TMA_LOADENS4_14ComposedLayoutINS4_7SwizzleILi2ELi5ELi2EEENS4_18smem_ptr_flag_bitsILi32EEENSR_INS5_IJNSA_ILi32EEENSA_ILi4EEEEEENS5_IJSB_S14_EEEEEEEvNS4_8identityESY_S19_vS1A_EENS_8epilogue10collective18CollectiveEpilogueINS1C_23Sm100TmaWarpSpecializedILi4ELi2ELi16ELb1ELb0EEEJSG_NS5_IJNSR_ISE_SB_EENSR_IS14_SB_EEEEESH_NS5_IJlSB_lEEESH_S1K_NS1C_6fusion15FusionCallbacksIS1G_NS1L_17LinearCombinationISH_fSH_fLNS_15FloatRoundStyleE2EEESG_S1J_JEEENS4_5SM1004TMEM4LOAD26SM100_TMEM_LOAD_16dp128b8xESY_NSZ_INS10_ILi3ELi4ELi3EEES13_NSR_INS5_IJNSA_ILi8EEES14_EEENS5_IJS14_SB_EEEEEEENS4_17SM75_U32x4_LDSM_NENS4_14SM90_TMA_STOREES20_NS4_17SM90_U32x4_STSM_NENS4_39AutoVectorizingCopyWithAssumedAlignmentILi128EEEEEEvvEEEEvNT_6ParamsE,(.L_x_218 - _ZN7cutlass13device_kernelINS_4gemm6kernel13GemmUniversalIN4cute5tupleIJiiiiEEENS1_10collective13CollectiveMmaINS1_35MainloopSm100TmaUmmaWarpSpecializedILi2ELi2ELi4ENS5_IJNS4_1CILi1EEESB_SB_EEEEENS5_IJNSA_ILi64EEENSA_ILi256EEESE_EEENS_10tfloat32_tENS5_IJSB_llEEESH_SI_NS4_8TiledMMAINS4_8MMA_AtomIJNS4_17SM100_MMA_TF32_SSISH_SH_fLi64ELi256ELNS4_4UMMA5MajorE1ELSN_1ELNSM_7ScaleInE0ELSO_0EEEEEENS4_6LayoutISC_NS5_IJNSA_ILi0EEESS_SS_EEEEENS5_IJNS4_10UnderscoreESV_SV_EEEEENS4_13SM90_TMA_LOADENS4_14ComposedLayoutINS4_7SwizzleILi2ELi5ELi2EEENS4_18smem_ptr_flag_bitsILi32EEENSR_INS5_IJNSA_ILi32EEENSA_ILi4EEEEEENS5_IJSB_S14_EEEEEEEvNS4_8identityESY_S19_vS1A_EENS_8epilogue10collective18CollectiveEpilogueINS1C_23Sm100TmaWarpSpecializedILi4ELi2ELi16ELb1ELb0EEEJSG_NS5_IJNSR_ISE_SB_EENSR_IS14_SB_EEEEESH_NS5_IJlSB_lEEESH_S1K_NS1C_6fusion15FusionCallbacksIS1G_NS1L_17LinearCombinationISH_fSH_fLNS_15FloatRoundStyleE2EEESG_S1J_JEEENS4_5SM1004TMEM4LOAD26SM100_TMEM_LOAD_16dp128b8xESY_NSZ_INS10_ILi3ELi4ELi3EEES13_NSR_INS5_IJNSA_ILi8EEES14_EEENS5_IJS14_SB_EEEEEEENS4_17SM75_U32x4_LDSM_NENS4_14SM90_TMA_STOREES20_NS4_17SM90_U32x4_STSM_NENS4_39AutoVectorizingCopyWithAssumedAlignmentILi128EEEEEEvvEEEEvNT_6ParamsE)
        .other          _ZN7cutlass13device_kernelINS_4gemm6kernel13GemmUniversalIN4cute5tupleIJiiiiEEENS1_10collective13CollectiveMmaINS1_35MainloopSm100TmaUmmaWarpSpecializedILi2ELi2ELi4ENS5_IJNS4_1CILi1EEESB_SB_EEEEENS5_IJNSA_ILi64EEENSA_ILi256EEESE_EEENS_10tfloat32_tENS5_IJSB_llEEESH_SI_NS4_8TiledMMAINS4_8MMA_AtomIJNS4_17SM100_MMA_TF32_SSISH_SH_fLi64ELi256ELNS4_4UMMA5MajorE1ELSN_1ELNSM_7ScaleInE0ELSO_0EEEEEENS4_6LayoutISC_NS5_IJNSA_ILi0EEESS_SS_EEEEENS5_IJNS4_10UnderscoreESV_SV_EEEEENS4_13SM90_TMA_LOADENS4_14ComposedLayoutINS4_7SwizzleILi2ELi5ELi2EEENS4_18smem_ptr_flag_bitsILi32EEENSR_INS5_IJNSA_ILi32EEENSA_ILi4EEEEEENS5_IJSB_S14_EEEEEEEvNS4_8identityESY_S19_vS1A_EENS_8epilogue10collective18CollectiveEpilogueINS1C_23Sm100TmaWarpSpecializedILi4ELi2ELi16ELb1ELb0EEEJSG_NS5_IJNSR_ISE_SB_EENSR_IS14_SB_EEEEESH_NS5_IJlSB_lEEESH_S1K_NS1C_6fusion15FusionCallbacksIS1G_NS1L_17LinearCombinationISH_fSH_fLNS_15FloatRoundStyleE2EEESG_S1J_JEEENS4_5SM1004TMEM4LOAD26SM100_TMEM_LOAD_16dp128b8xESY_NSZ_INS10_ILi3ELi4ELi3EEES13_NSR_INS5_IJNSA_ILi8EEES14_EEENS5_IJS14_SB_EEEEEEENS4_17SM75_U32x4_LDSM_NENS4_14SM90_TMA_STOREES20_NS4_17SM90_U32x4_STSM_NENS4_39AutoVectorizingCopyWithAssumedAlignmentILi128EEEEEEvvEEEEvNT_6ParamsE,@"STO_CUDA_ENTRY STV_DEFAULT"
_ZN7cutlass13device_kernelINS_4gemm6kernel13GemmUniversalIN4cute5tupleIJiiiiEEENS1_10collective13CollectiveMmaINS1_35MainloopSm100TmaUmmaWarpSpecializedILi2ELi2ELi4ENS5_IJNS4_1CILi1EEESB_SB_EEEEENS5_IJNSA_ILi64EEENSA_ILi256EEESE_EEENS_10tfloat32_tENS5_IJSB_llEEESH_SI_NS4_8TiledMMAINS4_8MMA_AtomIJNS4_17SM100_MMA_TF32_SSISH_SH_fLi64ELi256ELNS4_4UMMA5MajorE1ELSN_1ELNSM_7ScaleInE0ELSO_0EEEEEENS4_6LayoutISC_NS5_IJNSA_ILi0EEESS_SS_EEEEENS5_IJNS4_10UnderscoreESV_SV_EEEEENS4_13SM90_TMA_LOADENS4_14ComposedLayoutINS4_7SwizzleILi2ELi5ELi2EEENS4_18smem_ptr_flag_bitsILi32EEENSR_INS5_IJNSA_ILi32EEENSA_ILi4EEEEEENS5_IJSB_S14_EEEEEEEvNS4_8identityESY_S19_vS1A_EENS_8epilogue10collective18CollectiveEpilogueINS1C_23Sm100TmaWarpSpecializedILi4ELi2ELi16ELb1ELb0EEEJSG_NS5_IJNSR_ISE_SB_EENSR_IS14_SB_EEEEESH_NS5_IJlSB_lEEESH_S1K_NS1C_6fusion15FusionCallbacksIS1G_NS1L_17LinearCombinationISH_fSH_fLNS_15FloatRoundStyleE2EEESG_S1J_JEEENS4_5SM1004TMEM4LOAD26SM100_TMEM_LOAD_16dp128b8xESY_NSZ_INS10_ILi3ELi4ELi3EEES13_NSR_INS5_IJNSA_ILi8EEES14_EEENS5_IJS14_SB_EEEEEEENS4_17SM75_U32x4_LDSM_NENS4_14SM90_TMA_STOREES20_NS4_17SM90_U32x4_STSM_NENS4_39AutoVectorizingCopyWithAssumedAlignmentILi128EEEEEEvvEEEEvNT_6ParamsE:
[----:B------:R-:W1:Y:S01]  /*0000*/  LDC R1, c[0x0][0x37c] ;  /* 0x0000df00ff017b82 */ /* 0x000e620000000800 */
[----:B------:R-:W2:Y:S01]  /*0010*/  S2R R77, SR_TID.X ;  /* 0x00000000004d7919 */ /* 0x000ea20000002100 */
[----:B------:R-:W3:Y:S01]  /*0020*/  LDCU.64 UR4, c[0x0][0x890] ;  /* 0x00011200ff0477ac */ /* 0x000ee20008000a00 */
[----:B------:R-:W-:Y:S02]  /*0030*/  PRMT R64, RZ, 0x7610, R64 ;  /* 0x00007610ff407816 */ /* 0x000fe40000000040 */
[----:B------:R-:W-:Y:S01]  /*0040*/  ELECT P5, URZ, PT ;  /* 0x0000000000ff782f */ /* 0x000fe200038a0000 */
[----:B------:R-:W4:Y:S01]  /*0050*/  LDCU.64 UR46, c[0x0][0x358] ;  /* 0x00006b00ff2e77ac */ /* 0x000f220008000a00 */
[----:B---3--:R-:W-:-:S04]  /*0060*/  UISETP.NE.U32.AND UP0, UPT, UR4, URZ, UPT ;  /* 0x000000ff0400728c */ /* 0x008fc8000bf05070 */
[----:B------:R-:W-:Y:S01]  /*0070*/  UISETP.NE.AND.EX UP0, UPT, UR5, URZ, UPT, UP0 ;  /* 0x000000ff0500728c */ /* 0x000fe2000bf05300 */
[----:B--2---:R-:W-:-:S05]  /*0080*/  SHF.R.U32.HI R70, RZ, 0x5, R77 ;  /* 0x00000005ff467819 */ /* 0x004fca000001164d */
[----:B------:R-:W2:Y:S02]  /*0090*/  SHFL.IDX PT, R0, R70, RZ, 0x1f ;  /* 0x00001fff46007589 */ /* 0x000ea400000e0000 */
[----:B--2---:R-:W-:Y:S01]  /*00a0*/  R2UR UR8, R0 ;  /* 0x00000000000872ca */ /* 0x004fe200000e0000 */
[----:B-1--4-:R-:W-:-:S14]  /*00b0*/  BRA.U UP0, `(.L_x_0) ;  /* 0x00000001002c7547 */ /* 0x012fdc000b800000 */
[----:B------:R-:W1:Y:S02]  /*00c0*/  LDCU.64 UR6, c[0x0][0x888] ;  /* 0x00011100ff0677ac */ /* 0x000e640008000a00 */
[----:B-1----:R-:W-:-:S04]  /*00d0*/  UISETP.NE.U32.AND UP0, UPT, UR6, URZ, UPT ;  /* 0x000000ff0600728c */ /* 0x002fc8000bf05070 */
[----:B------:R-:W-:-:S09]  /*00e0*/  UISETP.NE.AND.EX UP0, UPT, UR7, URZ, UPT, UP0 ;  /* 0x000000ff0700728c */ /* 0x000fd2000bf05300 */
[----:B------:R-:W-:Y:S05]  /*00f0*/  BRA.U !UP0, `(.L_x_1) ;  /* 0x0000000108107547 */ /* 0x000fea000b800000 */
[----:B------:R-:W1:Y:S02]  /*0100*/  LDC.64 R2, c[0x0][0x888] ;  /* 0x00022200ff027b82 */ /* 0x000e640000000a00 */
[----:B-1----:R1:W5:Y:S01]  /*0110*/  LDG.E R35, desc[UR46][R2.64] ;  /* 0x0000002e02237981 */ /* 0x002362000c1e1900 */
[----:B------:R-:W-:Y:S01]  /*0120*/  HFMA2 R64, -RZ, RZ, 0, 5.9604644775390625e-08 ;  /* 0x00000001ff407431 */ /* 0x000fe200000001ff */
[----:B------:R-:W-:Y:S05]  /*0130*/  BRA `(.L_x_0) ;  /* 0x00000000000c7947 */ /* 0x000fea0003800000 */
.L_x_1:
[----:B------:R-:W1:Y:S01]  /*0140*/  LDCU UR6, c[0x0][0x880] ;  /* 0x00011000ff0677ac */ /* 0x000e620008000800 */
[----:B------:R-:W-:Y:S01]  /*0150*/  HFMA2 R64, -RZ, RZ, 0, 5.9604644775390625e-08 ;  /* 0x00000001ff407431 */ /* 0x000fe200000001ff */
[----:B-1----:R-:W-:-:S07]  /*0160*/  MOV R35, UR6 ;  /* 0x0000000600237c02 */ /* 0x002fce0008000f00 */
.L_x_0:
[----:B------:R-:W2:Y:S02]  /*0170*/  LDCU.64 UR6, c[0x0][0x8b0] ;  /* 0x00011600ff0677ac */ /* 0x000ea40008000a00 */
[----:B--2---:R-:W-:-:S04]  /*0180*/  UISETP.NE.U32.AND UP0, UPT, UR6, URZ, UPT ;  /* 0x000000ff0600728c */ /* 0x004fc8000bf05070 */
[----:B------:R-:W-:-:S09]  /*0190*/  UISETP.NE.AND.EX UP0, UPT, UR7, URZ, UPT, UP0 ;  /* 0x000000ff0700728c */ /* 0x000fd2000bf05300 */
[----:B------:R-:W-:Y:S05]  /*01a0*/  BRA.U UP0, `(.L_x_2) ;  /* 0x0000000100247547 */ /* 0x000fea000b800000 */
[----:B------:R-:W2:Y:S02]  /*01b0*/  LDCU.64 UR6, c[0x0][0x8a8] ;  /* 0x00011500ff0677ac */ /* 0x000ea40008000a00 */
[----:B--2---:R-:W-:-:S04]  /*01c0*/  UISETP.NE.U32.AND UP0, UPT, UR6, URZ, UPT ;  /* 0x000000ff0600728c */ /* 0x004fc8000bf05070 */
[----:B------:R-:W-:-:S09]  /*01d0*/  UISETP.NE.AND.EX UP0, UPT, UR7, URZ, UPT, UP0 ;  /* 0x000000ff0700728c */ /* 0x000fd2000bf05300 */
[----:B------:R-:W-:Y:S05]  /*01e0*/  BRA.U !UP0, `(.L_x_3) ;  /* 0x00000001080c7547 */ /* 0x000fea000b800000 */
[----:B-1----:R-:W1:Y:S02]  /*01f0*/  LDC.64 R2, c[0x0][0x8a8] ;  /* 0x00022a00ff027b82 */ /* 0x002e640000000a00 */
[----:B-1----:R2:W5:Y:S01]  /*0200*/  LDG.E R33, desc[UR46][R2.64] ;  /* 0x0000002e02217981 */ /* 0x002562000c1e1900 */
[----:B------:R-:W-:Y:S05]  /*0210*/  BRA `(.L_x_2) ;  /* 0x0000000000087947 */ /* 0x000fea0003800000 */
.L_x_3:
[----:B------:R-:W2:Y:S02]  /*0220*/  LDCU UR6, c[0x0][0x8a0] ;  /* 0x00011400ff0677ac */ /* 0x000ea40008000800 */
[----:B--2---:R-:W-:Y:S02]  /*0230*/  MOV R33, UR6 ;  /* 0x0000000600217c02 */ /* 0x004fe40008000f00 */
.L_x_2:
[----:B------:R-:W-:Y:S01]  /*0240*/  IMAD.U32 R0, RZ, RZ, UR8 ;  /* 0x00000008ff007e24 */ /* 0x000fe2000f8e00ff */
[----:B------:R-:W-:Y:S04]  /*0250*/  BSSY.RECONVERGENT B0, `(.L_x_4) ;  /* 0x000000c000007945 */ /* 0x000fe80003800200 */
[C---:B------:R-:W-:Y:S02]  /*0260*/  ISETP.NE.OR P1, PT, R0.reuse, 0x1, !P5 ;  /* 0x000000010000780c */ /* 0x040fe40006f25670 */
[----:B------:R-:W-:-:S11]  /*0270*/  ISETP.NE.OR P0, PT, R0, 0x3, !P5 ;  /* 0x000000030000780c */ /* 0x000fd60006f05670 */
[----:B------:R-:W-:Y:S05]  /*0280*/  @P1 BRA `(.L_x_5) ;  /* 0x0000000000201947 */ /* 0x000fea0003800000 */
[----:B------:R-:W3:Y:S02]  /*0290*/  LDCU.64 UR6, c[0x0][0x348] ;  /* 0x00006900ff0677ac */ /* 0x000ee40008000a00 */
[----:B---3--:R-:W-:Y:S02]  /*02a0*/  UIADD3 UR10, UP1, UPT, UR6, 0x80, URZ ;  /* 0x00000080060a7890 */ /* 0x008fe4000ff3e0ff */
[----:B------:R-:W-:Y:S02]  /*02b0*/  UIADD3 UR6, UP0, UPT, UR6, 0x180, URZ ;  /* 0x0000018006067890 */ /* 0x000fe4000ff1e0ff */
[----:B------:R-:W-:Y:S02]  /*02c0*/  UIADD3.X UR11, UPT, UPT, URZ, UR7, URZ, UP1, !UPT ;  /* 0x00000007ff0b7290 */ /* 0x000fe40008ffe4ff */
[----:B------:R-:W-:-:S07]  /*02d0*/  UIADD3.X UR7, UPT, UPT, URZ, UR7, URZ, UP0, !UPT ;  /* 0x00000007ff077290 */ /* 0x000fce00087fe4ff */
[----:B------:R3:W-:Y:S02]  /*02e0*/  UTMACCTL.PF [UR10] ;  /* 0x000000000a0079b9 */ /* 0x0007e40008040000 */
[----:B------:R3:W-:Y:S02]  /*02f0*/  UTMACCTL.PF [UR6] ;  /* 0x00000000060079b9 */ /* 0x0007e40008040000 */
[----:B---3--:R-:W-:Y:S01]  /*0300*/  NOP ;  /* 0x0000000000007918 */ /* 0x008fe20000000000 */
.L_x_5:
[----:B------:R-:W-:Y:S05]  /*0310*/  BSYNC.RECONVERGENT B0 ;  /* 0x0000000000007941 */ /* 0x000fea0003800200 */
.L_x_4:
[----:B------:R-:W-:Y:S04]  /*0320*/  BSSY.RECONVERGENT B0, `(.L_x_6) ;  /* 0x000000a000007945 */ /* 0x000fe80003800200 */
        /* <DEDUP_REMOVED lines=9> */
.L_x_7:
[----:B------:R-:W-:Y:S05]  /*03c0*/  BSYNC.RECONVERGENT B0 ;  /* 0x0000000000007941 */ /* 0x000fea0003800200 */
.L_x_6:
[----:B------:R-:W3:Y:S01]  /*03d0*/  LDCU.64 UR6, c[0x0][0x888] ;  /* 0x00011100ff0677ac */ /* 0x000ee20008000a00 */
[----:B------:R-:W-:Y:S02]  /*03e0*/  UISETP.EQ.U32.AND UP1, UPT, UR4, URZ, UPT ;  /* 0x000000ff0400728c */ /* 0x000fe4000bf22070 */
[----:B------:R-:W-:Y:S02]  /*03f0*/  UPLOP3.LUT UP2, UPT, UPT, UPT, UPT, 0x80, 0x8 ;  /* 0x000000000008789c */ /* 0x000fe40003f4f070 */
[----:B---3--:R-:W-:-:S04]  /*0400*/  UISETP.NE.U32.AND UP0, UPT, UR6, URZ, UPT ;  /* 0x000000ff0600728c */ /* 0x008fc8000bf05070 */
[----:B------:R-:W-:-:S04]  /*0410*/  UISETP.NE.AND.EX UP0, UPT, UR7, URZ, UPT, UP0 ;  /* 0x000000ff0700728c */ /* 0x000fc8000bf05300 */
[----:B------:R-:W-:-:S04]  /*0420*/  UISETP.EQ.OR.EX UP3, UPT, UR5, URZ, !UP0, UP1 ;  /* 0x000000ff0500728c */ /* 0x000fc8000c762710 */
[----:B------:R-:W-:-:S05]  /*0430*/  UP2UR UR49, UPR, URZ, 0x8 ;  /* 0x00000008ff317883 */ /* 0x000fca0008000000 */
[----:B------:R-:W-:Y:S07]  /*0440*/  BRA.U !UP3, `(.L_x_8) ;  /* 0x000000010b207547 */ /* 0x000fee000b800000 */
[----:B------:R-:W-:Y:S01]  /*0450*/  UISETP.NE.U32.AND UP2, UPT, UR4, URZ, UPT ;  /* 0x000000ff0400728c */ /* 0x000fe2000bf45070 */
[----:B-----5:R-:W-:Y:S01]  /*0460*/  FSETP.NEU.AND P0, PT, R35, RZ, PT ;  /* 0x000000ff2300720b */ /* 0x020fe20003f0d000 */
[----:B------:R-:W-:Y:S02]  /*0470*/  USEL UR4, URZ, 0xffffffff, UP0 ;  /* 0xffffffffff047887 */ /* 0x000fe40008000000 */
[----:B------:R-:W-:-:S10]  /*0480*/  UISETP.NE.AND.EX UP2, UPT, UR5, URZ, UPT, UP2 ;  /* 0x000000ff0500728c */ /* 0x000fd4000bf45320 */
[----:B------:R-:W-:Y:S01]  /*0490*/  VOTEU.ANY UP1, P0 ;  /* 0x0000000000ff7886 */ /* 0x000fe20000020100 */
[----:B------:R-:W-:-:S04]  /*04a0*/  @!UP2 USEL UR4, URZ, 0xffffffff, UP1 ;  /* 0xffffffffff04a887 */ /* 0x000fc80008800000 */
[----:B------:R-:W-:-:S04]  /*04b0*/  ULOP3.LUT UR4, UR4, 0x1, URZ, 0xc0, !UPT ;  /* 0x0000000104047892 */ /* 0x000fc8000f8ec0ff */
[----:B------:R-:W-:-:S11]  /*04c0*/  UISETP.NE.U32.AND UP2, UPT, UR4, 0x1, UPT ;  /* 0x000000010400788c */ /* 0x000fd6000bf45070 */
.L_x_8:
[----:B-12---:R-:W1:Y:S01]  /*04d0*/  SHFL.IDX PT, R2, R70, RZ, 0x1f ;  /* 0x00001fff46027589 */ /* 0x006e6200000e0000 */
[----:B------:R-:W-:-:S04]  /*04e0*/  UISETP.NE.AND UP1, UPT, UR8, 0x2, UPT ;  /* 0x000000020800788c */ /* 0x000fc8000bf25270 */
[----:B------:R-:W-:Y:S01]  /*04f0*/  USEL UR6, URZ, 0x1, UP1 ;  /* 0x00000001ff067887 */ /* 0x000fe20008800000 */
[----:B-1----:R-:W-:-:S13]  /*0500*/  ISETP.NE.AND P0, PT, R2, RZ, PT ;  /* 0x000000ff0200720c */ /* 0x002fda0003f05270 */
[----:B------:R-:W-:Y:S05]  /*0510*/  @P0 BRA `(.L_x_9) ;  /* 0x0000000000380947 */ /* 0x000fea0003800000 */
[----:B------:R-:W1:Y:S01]  /*0520*/  S2UR UR5, SR_CgaCtaId ;  /* 0x00000000000579c3 */ /* 0x000e620000008800 */
[----:B------:R-:W-:Y:S01]  /*0530*/  UMOV UR7, 0x400 ;  /* 0x0000040000077882 */ /* 0x000fe20000000000 */
[----:B------:R-:W-:Y:S01]  /*0540*/  UMOV UR4, 0x1 ;  /* 0x0000000100047882 */ /* 0x000fe20000000000 */
[----:B------:R-:W-:Y:S01]  /*0550*/  ELECT P0, URZ, PT ;  /* 0x0000000000ff782f */ /* 0x000fe20003800000 */
[----:B------:R-:W-:-:S04]  /*0560*/  UIADD3 UR10, UPT, UPT, -UR4, 0x100000, URZ ;  /* 0x00100000040a7890 */ /* 0x000fc8000fffe1ff */
[----:B------:R-:W-:Y:S02]  /*0570*/  USHF.L.U32 UR11, UR10, 0xb, URZ ;  /* 0x0000000b0a0b7899 */ /* 0x000fe400080006ff */
[----:B------:R-:W-:Y:S02]  /*0580*/  USHF.L.U32 UR10, UR10, 0x1, URZ ;  /* 0x000000010a0a7899 */ /* 0x000fe400080006ff */
[----:B-1----:R-:W-:Y:S01]  /*0590*/  ULEA UR5, UR5, UR7, 0x18 ;  /* 0x0000000705057291 */ /* 0x002fe2000f8ec0ff */
[----:B------:R-:W1:Y:S11]  /*05a0*/  FENCE.VIEW.ASYNC.S ;  /* 0x00000000000073c6 */ /* 0x000e760000000000 */
[----:B-1----:R1:W2:Y:S01]  /*05b0*/  SYNCS.EXCH.64 URZ, [UR5], UR10 ;  /* 0x0000000a05ff75b2 */ /* 0x0022a20008000100 */
[----:B------:R1:W3:Y:S01]  /*05c0*/  SYNCS.EXCH.64 URZ, [UR5+0x10], UR10 ;  /* 0x0000100a05ff75b2 */ /* 0x0002e20008000100 */
[----:B------:R1:W4:Y:S01]  /*05d0*/  SYNCS.EXCH.64 URZ, [UR5+0x8], UR10 ;  /* 0x0000080a05ff75b2 */ /* 0x0003220008000100 */
[----:B------:R1:W1:Y:S01]  /*05e0*/  SYNCS.EXCH.64 URZ, [UR5+0x18], UR10 ;  /* 0x0000180a05ff75b2 */ /* 0x0002620008000100 */
[----:B------:R-:W-:Y:S01]  /*05f0*/  NOP ;  /* 0x0000000000007918 */ /* 0x000fe20000000000 */
.L_x_9:
[----:B------:R-:W2:Y:S01]  /*0600*/  SHFL.IDX PT, R2, R70, RZ, 0x1f ;  /* 0x00001fff46027589 */ /* 0x000ea200000e0000 */
[----:B------:R-:W-:Y:S01]  /*0610*/  NOP ;  /* 0x0000000000007918 */ /* 0x000fe20000000000 */
[----:B--2---:R-:W-:-:S13]  /*0620*/  ISETP.NE.AND P0, PT, R2, 0x1, PT ;  /* 0x000000010200780c */ /* 0x004fda0003f05270 */
[----:B------:R-:W-:Y:S05]  /*0630*/  @P0 BRA `(.L_x_10) ;  /* 0x0000000000580947 */ /* 0x000fea0003800000 */
[----:B------:R-:W2:Y:S01]  /*0640*/  S2UR UR7, SR_CgaCtaId ;  /* 0x00000000000779c3 */ /* 0x000ea20000008800 */
[----:B------:R-:W-:Y:S01]  /*0650*/  UMOV UR9, 0x400 ;  /* 0x0000040000097882 */ /* 0x000fe20000000000 */
[----:B-1----:R-:W-:Y:S01]  /*0660*/  UMOV UR5, 0x20 ;  /* 0x0000002000057882 */ /* 0x002fe20000000000 */
[----:B------:R-:W-:Y:S01]  /*0670*/  UMOV UR4, 0x80 ;  /* 0x0000008000047882 */ /* 0x000fe20000000000 */
[----:B------:R-:W-:-:S04]  /*0680*/  UIADD3 UR10, UPT, UPT, -UR5, 0x100000, URZ ;  /* 0x00100000050a7890 */ /* 0x000fc8000fffe1ff */
[----:B------:R-:W-:Y:S02]  /*0690*/  USHF.L.U32 UR11, UR10, 0xb, URZ ;  /* 0x0000000b0a0b7899 */ /* 0x000fe400080006ff */
[----:B------:R-:W-:Y:S02]  /*06a0*/  USHF.L.U32 UR10, UR10, 0x1, URZ ;  /* 0x000000010a0a7899 */ /* 0x000fe400080006ff */
[----:B------:R-:W-:-:S04]  /*06b0*/  UIADD3 UR4, UPT, UPT, -UR4, 0x100000, URZ ;  /* 0x0010000004047890 */ /* 0x000fc8000fffe1ff */
[----:B------:R-:W-:Y:S02]  /*06c0*/  USHF.L.U32 UR5, UR4, 0xb, URZ ;  /* 0x0000000b04057899 */ /* 0x000fe400080006ff */
[----:B------:R-:W-:Y:S01]  /*06d0*/  USHF.L.U32 UR4, UR4, 0x1, URZ ;  /* 0x0000000104047899 */ /* 0x000fe200080006ff */
[----:B------:R-:W-:Y:S01]  /*06e0*/  ELECT P0, URZ, PT ;  /* 0x0000000000ff782f */ /* 0x000fe20003800000 */
[----:B--2---:R-:W-:Y:S01]  /*06f0*/  ULEA UR7, UR7, UR9, 0x18 ;  /* 0x0000000907077291 */ /* 0x004fe2000f8ec0ff */
[----:B------:R-:W1:Y:S11]  /*0700*/  FENCE.VIEW.ASYNC.S ;  /* 0x00000000000073c6 */ /* 0x000e760000000000 */
[----:B-1----:R2:W1:Y:S01]  /*0710*/  SYNCS.EXCH.64 URZ, [UR7+0x20], UR10 ;  /* 0x0000200a07ff75b2 */ /* 0x0024620008000100 */
[----:B------:R2:W1:Y:S01]  /*0720*/  SYNCS.EXCH.64 URZ, [UR7+0x40], UR4 ;  /* 0x0000400407ff75b2 */ /* 0x0004620008000100 */
[----:B------:R2:W1:Y:S01]  /*0730*/  SYNCS.EXCH.64 URZ, [UR7+0x28], UR10 ;  /* 0x0000280a07ff75b2 */ /* 0x0004620008000100 */
[----:B------:R2:W1:Y:S01]  /*0740*/  SYNCS.EXCH.64 URZ, [UR7+0x48], UR4 ;  /* 0x0000480407ff75b2 */ /* 0x0004620008000100 */
[----:B------:R2:W1:Y:S01]  /*0750*/  SYNCS.EXCH.64 URZ, [UR7+0x30], UR10 ;  /* 0x0000300a07ff75b2 */ /* 0x0004620008000100 */
[----:B------:R2:W1:Y:S01]  /*0760*/  SYNCS.EXCH.64 URZ, [UR7+0x50], UR4 ;  /* 0x0000500407ff75b2 */ /* 0x0004620008000100 */
[----:B------:R2:W1:Y:S01]  /*0770*/  SYNCS.EXCH.64 URZ, [UR7+0x38], UR10 ;  /* 0x0000380a07ff75b2 */ /* 0x0004620008000100 */
[----:B------:R2:W1:Y:S02]  /*0780*/  SYNCS.EXCH.64 URZ, [UR7+0x58], UR4 ;  /* 0x0000580407ff75b2 */ /* 0x0004640008000100 */
[----:B--2---:R-:W-:Y:S01]  /*0790*/  NOP ;  /* 0x0000000000007918 */ /* 0x004fe20000000000 */
.L_x_10:
[----:B------:R-:W2:Y:S01]  /*07a0*/  SHFL.IDX PT, R2, R70, RZ, 0x1f ;  /* 0x00001fff46027589 */ /* 0x000ea200000e0000 */
[----:B------:R-:W-:Y:S01]  /*07b0*/  NOP ;  /* 0x0000000000007918 */ /* 0x000fe20000000000 */
[----:B--2---:R-:W-:-:S13]  /*07c0*/  ISETP.NE.AND P0, PT, R2, 0x3, PT ;  /* 0x000000030200780c */ /* 0x004fda0003f05270 */
[----:B------:R-:W-:Y:S05]  /*07d0*/  @P0 BRA `(.L_x_11) ;  /* 0x0000000000300947 */ /* 0x000fea0003800000 */
[----:B-1----:R-:W1:Y:S01]  /*07e0*/  S2UR UR5, SR_CgaCtaId ;  /* 0x00000000000579c3 */ /* 0x002e620000008800 */
        /* <DEDUP_REMOVED lines=8> */
[----:B-1----:R2:W1:Y:S01]  /*0870*/  SYNCS.EXCH.64 URZ, [UR5+0x60], UR10 ;  /* 0x0000600a05ff75b2 */ /* 0x0024620008000100 */
[----:B------:R2:W1:Y:S02]  /*0880*/  SYNCS.EXCH.64 URZ, [UR5+0x68], UR10 ;  /* 0x0000680a05ff75b2 */ /* 0x0004640008000100 */
[----:B--2---:R-:W-:Y:S01]  /*0890*/  NOP ;  /* 0x0000000000007918 */ /* 0x004fe20000000000 */
.L_x_11:
[----:B------:R-:W2:Y:S01]  /*08a0*/  SHFL.IDX PT, R2, R70, RZ, 0x1f ;  /* 0x00001fff46027589 */ /* 0x000ea200000e0000 */
[----:B------:R-:W-:Y:S01]  /*08b0*/  NOP ;  /* 0x0000000000007918 */ /* 0x000fe20000000000 */
[----:B--2---:R-:W-:-:S13]  /*08c0*/  ISETP.NE.AND P0, PT, R2, 0x4, PT ;  /* 0x000000040200780c */ /* 0x004fda0003f05270 */
[----:B------:R-:W-:Y:S05]  /*08d0*/  @P0 BRA `(.L_x_12) ;  /* 0x00000000004c0947 */ /* 0x000fea0003800000 */
[----:B-1----:R-:W1:Y:S01]  /*08e0*/  S2UR UR5, SR_CgaCtaId ;  /* 0x00000000000579c3 */ /* 0x002e620000008800 */
[----:B------:R-:W-:Y:S01]  /*08f0*/  UMOV UR9, 0x100 ;  /* 0x0000010000097882 */ /* 0x000fe20000000000 */
[----:B------:R-:W-:Y:S01]  /*0900*/  UMOV UR7, 0x400 ;  /* 0x0000040000077882 */ /* 0x000fe20000000000 */
[----:B------:R-:W-:Y:S01]  /*0910*/  USEL UR9, UR9, 0xe0, UP2 ;  /* 0x000000e009097887 */ /* 0x000fe20009000000 */
[----:B------:R-:W-:Y:S01]  /*0920*/  UMOV UR4, 0x1 ;  /* 0x0000000100047882 */ /* 0x000fe20000000000 */
[----:B------:R-:W-:Y:S01]  /*0930*/  ELECT P0, URZ, PT ;  /* 0x0000000000ff782f */ /* 0x000fe20003800000 */
[----:B------:R-:W-:-:S04]  /*0940*/  UIADD3 UR10, UPT, UPT, -UR4, 0x100000, URZ ;  /* 0x00100000040a7890 */ /* 0x000fc8000fffe1ff */
[----:B------:R-:W-:Y:S02]  /*0950*/  USHF.L.U32 UR11, UR10, 0xb, URZ ;  /* 0x0000000b0a0b7899 */ /* 0x000fe400080006ff */
[----:B------:R-:W-:Y:S02]  /*0960*/  USHF.L.U32 UR10, UR10, 0x1, URZ ;  /* 0x000000010a0a7899 */ /* 0x000fe400080006ff */
[----:B------:R-:W-:-:S04]  /*0970*/  UIADD3 UR12, UPT, UPT, -UR9, 0x100000, URZ ;  /* 0x00100000090c7890 */ /* 0x000fc8000fffe1ff */
[----:B------:R-:W-:Y:S02]  /*0980*/  USHF.L.U32 UR13, UR12, 0xb, URZ ;  /* 0x0000000b0c0d7899 */ /* 0x000fe400080006ff */
[----:B------:R-:W-:Y:S02]  /*0990*/  USHF.L.U32 UR12, UR12, 0x1, URZ ;  /* 0x000000010c0c7899 */ /* 0x000fe400080006ff */
[----:B-1----:R-:W-:Y:S01]  /*09a0*/  ULEA UR5, UR5, UR7, 0x18 ;  /* 0x0000000705057291 */ /* 0x002fe2000f8ec0ff */
[----:B------:R-:W1:Y:S11]  /*09b0*/  FENCE.VIEW.ASYNC.S ;  /* 0x00000000000073c6 */ /* 0x000e760000000000 */
[----:B-1----:R2:W1:Y:S01]  /*09c0*/  SYNCS.EXCH.64 URZ, [UR5+0x70], UR10 ;  /* 0x0000700a05ff75b2 */ /* 0x0024620008000100 */
[----:B------:R2:W1:Y:S01]  /*09d0*/  SYNCS.EXCH.64 URZ, [UR5+0x80], UR12 ;  /* 0x0000800c05ff75b2 */ /* 0x0004620008000100 */
[----:B------:R2:W1:Y:S01]  /*09e0*/  SYNCS.EXCH.64 URZ, [UR5+0x78], UR10 ;  /* 0x0000780a05ff75b2 */ /* 0x0004620008000100 */
[----:B------:R2:W1:Y:S02]  /*09f0*/  SYNCS.EXCH.64 URZ, [UR5+0x88], UR12 ;  /* 0x0000880c05ff75b2 */ /* 0x0004640008000100 */
[----:B--2---:R-:W-:Y:S01]  /*0a00*/  NOP ;  /* 0x0000000000007918 */ /* 0x004fe20000000000 */
.L_x_12:
        /* <DEDUP_REMOVED lines=26> */
.L_x_13:
        /* <DEDUP_REMOVED lines=18> */
.L_x_14:
[----:B-1----:R-:W1:Y:S01]  /*0cd0*/  S2UR UR5, SR_CTAID.X ;  /* 0x00000000000579c3 */ /* 0x002e620000002500 */
[----:B------:R-:W-:-:S05]  /*0ce0*/  CS2R.32 R65, SR_CgaSize ;  /* 0x0000000000417805 */ /* 0x000fca0000008a00 */
[----:B------:R-:W-:-:S05]  /*0cf0*/  IMAD R65, R65, -0xa0, RZ ;  /* 0xffffff6041417824 */ /* 0x000fca00078e02ff */
[----:B------:R-:W-:-:S14]  /*0d00*/  R2UR UR9, R65 ;  /* 0x00000000410972ca */ /* 0x000fdc00000e0000 */
[----:B------:R-:W2:Y:S01]  /*0d10*/  LDCU UR9, c[0x0][UR9+0x2b0] ;  /* 0x00005600090977ac */ /* 0x000ea20008000800 */
[----:B------:R-:W-:Y:S01]  /*0d20*/  NOP ;  /* 0x0000000000007918 */ /* 0x000fe20000000000 */
[----:B------:R-:W-:-:S05]  /*0d30*/  CS2R.32 R65, SR_CgaSize ;  /* 0x0000000000417805 */ /* 0x000fca0000008a00 */
[----:B------:R-:W-:-:S05]  /*0d40*/  IMAD R65, R65, -0xa0, RZ ;  /* 0xffffff6041417824 */ /* 0x000fca00078e02ff */
[----:B------:R-:W-:-:S14]  /*0d50*/  R2UR UR7, R65 ;  /* 0x00000000410772ca */ /* 0x000fdc00000e0000 */
[----:B------:R-:W3:Y:S01]  /*0d60*/  LDCU UR7, c[0x0][UR7+0x2b4] ;  /* 0x00005680070777ac */ /* 0x000ee20008000800 */
[----:B------:R-:W4:Y:S08]  /*0d70*/  S2UR UR4, SR_CTAID.Y ;  /* 0x00000000000479c3 */ /* 0x000f300000002600 */
[----:B------:R-:W3:Y:S01]  /*0d80*/  LDC R10, c[0x0][0xb24] ;  /* 0x0002c900ff0a7b82 */ /* 0x000ee20000000800 */
[----:B-1----:R-:W-:-:S02]  /*0d90*/  I2FP.F32.U32 R63, UR5 ;  /* 0x00000005003f7c45 */ /* 0x002fc40008201000 */
[----:B------:R-:W-:-:S05]  /*0da0*/  CS2R.32 R3, SR_CgaSize ;  /* 0x0000000000037805 */ /* 0x000fca0000008a00 */
[----:B------:R-:W-:-:S06]  /*0db0*/  IMAD R3, R3, -0xa0, RZ ;  /* 0xffffff6003037824 */ /* 0x000fcc00078e02ff */
[----:B------:R-:W1:Y:S01]  /*0dc0*/  LDC R3, c[0x0][R3+0x2a0] ;  /* 0x0000a80003037b82 */ /* 0x000e620000000800 */
[----:B------:R-:W-:Y:S01]  /*0dd0*/  MOV R15, UR5 ;  /* 0x00000005000f7c02 */ /* 0x000fe20008000f00 */
[----:B--2---:R-:W-:Y:S01]  /*0de0*/  FMUL R63, R63, UR9 ;  /* 0x000000093f3f7c20 */ /* 0x004fe20008400000 */
[----:B----4-:R-:W-:Y:S02]  /*0df0*/  I2FP.F32.U32 R62, UR4 ;  /* 0x00000004003e7c45 */ /* 0x010fe40008201000 */
[----:B------:R-:W-:-:S05]  /*0e00*/  CS2R.32 R2, SR_CgaSize ;  /* 0x0000000000027805 */ /* 0x000fca0000008a00 */
[----:B------:R-:W-:-:S06]  /*0e10*/  IMAD R2, R2, -0xa0, RZ ;  /* 0xffffff6002027824 */ /* 0x000fcc00078e02ff */
[----:B------:R-:W2:Y:S01]  /*0e20*/  LDC R2, c[0x0][R2+0x2a4] ;  /* 0x0000a90002027b82 */ /* 0x000ea20000000800 */
[----:B------:R-:W-:Y:S01]  /*0e30*/  IMAD.U32 R14, RZ, RZ, UR4 ;  /* 0x00000004ff0e7e24 */ /* 0x000fe2000f8e00ff */
[----:B------:R-:W4:Y:S01]  /*0e40*/  F2I.U32.TRUNC.NTZ R63, R63 ;  /* 0x0000003f003f7305 */ /* 0x000f22000020f000 */
[----:B---3--:R-:W-:-:S05]  /*0e50*/  FMUL R62, R62, UR7 ;  /* 0x000000073e3e7c20 */ /* 0x008fca0008400000 */
[----:B------:R-:W-:Y:S01]  /*0e60*/  BAR.SYNC.DEFER_BLOCKING 0x0 ;  /* 0x0000000000007b1d */ /* 0x000fe20000010000 */
[----:B------:R-:W-:-:S07]  /*0e70*/  ISETP.GE.AND P0, PT, R10, 0x1, PT ;  /* 0x000000010a00780c */ /* 0x000fce0003f06270 */
[----:B------:R-:W3:Y:S01]  /*0e80*/  S2UR UR7, SR_CTAID.Z ;  /* 0x00000000000779c3 */ /* 0x000ee20000002700 */
[----:B------:R-:W2:Y:S01]  /*0e90*/  F2I.U32.TRUNC.NTZ R62, R62 ;  /* 0x0000003e003e7305 */ /* 0x000ea2000020f000 */
[----:B----4-:R-:W-:-:S05]  /*0ea0*/  IADD3 R63, PT, PT, -R63, RZ, RZ ;  /* 0x000000ff3f3f7210 */ /* 0x010fca0007ffe1ff */
[----:B-1----:R-:W-:Y:S01]  /*0eb0*/  IMAD R63, R3, R63, UR5 ;  /* 0x00000005033f7e24 */ /* 0x002fe2000f8e023f */
[----:B--2---:R-:W-:-:S05]  /*0ec0*/  IADD3 R62, PT, PT, -R62, RZ, RZ ;  /* 0x000000ff3e3e7210 */ /* 0x004fca0007ffe1ff */
[----:B------:R-:W-:Y:S02]  /*0ed0*/  IMAD R62, R2, R62, UR4 ;  /* 0x00000004023e7e24 */ /* 0x000fe4000f8e023e */
[----:B---3--:R-:W-:Y:S01]  /*0ee0*/  IMAD.U32 R65, RZ, RZ, UR7 ;  /* 0x00000007ff417e24 */ /* 0x008fe2000f8e00ff */
[----:B------:R-:W-:Y:S06]  /*0ef0*/  @!P0 BRA `(.L_x_15) ;  /* 0x0000000000b88947 */ /* 0x000fec0003800000 */
[----:B------:R-:W1:Y:S01]  /*0f00*/  LDC.64 R4, c[0x0][0xb18] ;  /* 0x0002c600ff047b82 */ /* 0x000e620000000a00 */
[----:B------:R-:W-:-:S07]  /*0f10*/  ISETP.NE.AND P0, PT, R10, 0x1, PT ;  /* 0x000000010a00780c */ /* 0x000fce0003f05270 */
[----:B------:R-:W2:Y:S08]  /*0f20*/  LDC R9, c[0x0][0xb0c] ;  /* 0x0002c300ff097b82 */ /* 0x000eb00000000800 */
[----:B------:R-:W3:Y:S08]  /*0f30*/  LDC R12, c[0x0][0x370] ;  /* 0x0000dc00ff0c7b82 */ /* 0x000ef00000000800 */
[----:B------:R-:W4:Y:S01]  /*0f40*/  LDC R11, c[0x0][0x374] ;  /* 0x0000dd00ff0b7b82 */ /* 0x000f220000000800 */
[----:B-1----:R-:W-:-:S07]  /*0f50*/  ISETP.NE.AND P1, PT, R4, 0x1, PT ;  /* 0x000000010400780c */ /* 0x002fce0003f25270 */
[----:B------:R-:W3:Y:S01]  /*0f60*/  LDC.64 R6, c[0x0][0xb10] ;  /* 0x0002c400ff067b82 */ /* 0x000ee20000000a00 */
[----:B--2---:R-:W-:-:S07]  /*0f70*/  ISETP.NE.AND P2, PT, R9, 0x1, PT ;  /* 0x000000010900780c */ /* 0x004fce0003f45270 */
[----:B------:R-:W1:Y:S08]  /*0f80*/  LDC R8, c[0x0][0xb20] ;  /* 0x0002c800ff087b82 */ /* 0x000e700000000800 */
[----:B------:R-:W2:Y:S01]  /*0f90*/  LDC.64 R2, c[0x0][0xb28] ;  /* 0x0002ca00ff027b82 */ /* 0x000ea20000000a00 */
[----:B----4-:R-:W-:-:S04]  /*0fa0*/  IMAD.HI.U32 R13, R11, R5, RZ ;  /* 0x000000050b0d7227 */ /* 0x010fc800078e00ff */
[----:B------:R-:W-:-:S04]  /*0fb0*/  IMAD.HI.U32 R5, R14, R5, RZ ;  /* 0x000000050e057227 */ /* 0x000fc800078e00ff */
[----:B---3--:R-:W-:-:S05]  /*0fc0*/  IMAD.HI.U32 R16, R12, R6, RZ ;  /* 0x000000060c107227 */ /* 0x008fca00078e00ff */
[-C--:B------:R-:W-:Y:S01]  /*0fd0*/  @P2 SHF.R.U32.HI R12, RZ, R7.reuse, R16 ;  /* 0x00000007ff0c2219 */ /* 0x080fe20000011610 */
[----:B------:R-:W-:Y:S01]  /*0fe0*/  IMAD.HI.U32 R16, R15, R6, RZ ;  /* 0x000000060f107227 */ /* 0x000fe200078e00ff */
[-C--:B-1----:R-:W-:Y:S02]  /*0ff0*/  @P1 SHF.R.U32.HI R11, RZ, R8.reuse, R13 ;  /* 0x00000008ff0b1219 */ /* 0x082fe4000001160d */
[----:B------:R-:W-:Y:S02]  /*1000*/  SHF.R.U32.HI R5, RZ, R8, R5 ;  /* 0x00000008ff057219 */ /* 0x000fe40000011605 */
[----:B------:R-:W-:Y:S02]  /*1010*/  SHF.R.U32.HI R16, RZ, R7, R16 ;  /* 0x00000007ff107219 */ /* 0x000fe40000011610 */
[----:B------:R-:W-:Y:S01]  /*1020*/  SEL R5, R14, R5, !P1 ;  /* 0x000000050e057207 */ /* 0x000fe20004800000 */
[----:B--2---:R-:W-:Y:S01]  /*1030*/  IMAD.HI.U32 R13, R11, R2, RZ ;  /* 0x000000020b0d7227 */ /* 0x004fe200078e00ff */
[----:B------:R-:W-:-:S03]  /*1040*/  SEL R16, R15, R16, !P2 ;  /* 0x000000100f107207 */ /* 0x000fc60005000000 */
[----:B------:R-:W-:Y:S01]  /*1050*/  IMAD.HI.U32 R6, R12, R2, RZ ;  /* 0x000000020c067227 */ /* 0x000fe200078e00ff */
[----:B------:R-:W-:-:S04]  /*1060*/  @P0 SHF.R.U32.HI R11, RZ, R3, R13 ;  /* 0x00000003ff0b0219 */ /* 0x000fc8000001160d */
[----:B------:R-:W-:Y:S01]  /*1070*/  @P0 SHF.R.U32.HI R12, RZ, R3, R6 ;  /* 0x00000003ff0c0219 */ /* 0x000fe20000011606 */
[----:B------:R-:W-:-:S04]  /*1080*/  IMAD R11, R11, R10, RZ ;  /* 0x0000000a0b0b7224 */ /* 0x000fc800078e02ff */
[----:B------:R-:W-:Y:S01]  /*1090*/  IMAD R6, R12, R10, RZ ;  /* 0x0000000a0c067224 */ /* 0x000fe200078e02ff */
[----:B------:R-:W-:-:S04]  /*10a0*/  ISETP.GE.AND P1, PT, R5, R11, PT ;  /* 0x0000000b0500720c */ /* 0x000fc80003f26270 */
[----:B------:R-:W-:Y:S01]  /*10b0*/  ISETP.GE.OR P1, PT, R16, R6, P1 ;  /* 0x000000061000720c */ /* 0x000fe20000f26670 */
[----:B------:R-:W-:-:S05]  /*10c0*/  IMAD.HI.U32 R6, R5, R2, RZ ;  /* 0x0000000205067227 */ /* 0x000fca00078e00ff */
[----:B------:R-:W-:-:S04]  /*10d0*/  SHF.R.U32.HI R6, RZ, R3, R6 ;  /* 0x00000003ff067219 */ /* 0x000fc80000011606 */
[----:B------:R-:W-:-:S03]  /*10e0*/  SEL R6, R5, R6, !P0 ;  /* 0x0000000605067207 */ /* 0x000fc60004000000 */
[----:B------:R-:W-:Y:S01]  /*10f0*/  @!P1 IMAD.HI.U32 R7, R16, R2, RZ ;  /* 0x0000000210079227 */ /* 0x000fe200078e00ff */
[----:B------:R-:W-:-:S04]  /*1100*/  IADD3 R2, PT, PT, -R6, RZ, RZ ;  /* 0x000000ff06027210 */ /* 0x000fc80007ffe1ff */
[----:B------:R-:W-:Y:S01]  /*1110*/  @!P1 SHF.R.U32.HI R3, RZ, R3, R7 ;  /* 0x00000003ff039219 */ /* 0x000fe20000011607 */
[----:B------:R-:W-:Y:S01]  /*1120*/  IMAD R2, R10, R2, R5 ;  /* 0x000000020a027224 */ /* 0x000fe200078e0205 */
[----:B------:R-:W-:Y:S02]  /*1130*/  IADD3 R7, PT, PT, -R5, RZ, RZ ;  /* 0x000000ff05077210 */ /* 0x000fe40007ffe1ff */
[----:B------:R-:W-:-:S03]  /*1140*/  @!P1 SEL R3, R16, R3, !P0 ;  /* 0x0000000310039207 */ /* 0x000fc60004000000 */
[----:B------:R-:W-:Y:S02]  /*1150*/  IMAD R7, R4, R7, R14 ;  /* 0x0000000704077224 */ /* 0x000fe400078e020e */
[--C-:B------:R-:W-:Y:S02]  /*1160*/  @!P1 IMAD.IADD R6, R6, 0x1, -R3.reuse ;  /* 0x0000000106069824 */ /* 0x100fe400078e0a03 */
[----:B------:R-:W-:Y:S01]  /*1170*/  @!P1 IMAD R3, R2, R12, R3 ;  /* 0x0000000c02039224 */ /* 0x000fe200078e0203 */
[----:B------:R-:W-:Y:S01]  /*1180*/  IADD3 R2, PT, PT, -R16, RZ, RZ ;  /* 0x000000ff10027210 */ /* 0x000fe20007ffe1ff */
[----:B------:R-:W-:Y:S02]  /*1190*/  @!P1 IMAD R5, R6, R10, R16 ;  /* 0x0000000a06059224 */ /* 0x000fe400078e0210 */
[----:B------:R-:W-:Y:S02]  /*11a0*/  @!P1 IMAD.MOV.U32 R16, RZ, RZ, R3 ;  /* 0x000000ffff109224 */ /* 0x000fe400078e0003 */
[----:B------:R-:W-:-:S02]  /*11b0*/  IMAD R2, R9, R2, R15 ;  /* 0x0000000209027224 */ /* 0x000fc400078e020f */
[----:B------:R-:W-:Y:S02]  /*11c0*/  IMAD R14, R5, R4, R7 ;  /* 0x00000004050e7224 */ /* 0x000fe400078e0207 */
[----:B------:R-:W-:Y:S02]  /*11d0*/  IMAD R15, R16, R9, R2 ;  /* 0x00000009100f7224 */ /* 0x000fe400078e0202 */
.L_x_15:
[----:B------:R-:W1:Y:S01]  /*11e0*/  LDCU UR4, c[0x0][0xb30] ;  /* 0x00016600ff0477ac */ /* 0x000e620008000800 */
[----:B------:R-:W2:Y:S08]  /*11f0*/  S2UR UR37, SR_CgaCtaId ;  /* 0x00000000002579c3 */ /* 0x000eb00000008800 */
[----:B------:R-:W3:Y:S01]  /*1200*/  LDC R26, c[0x0][0xb24] ;  /* 0x0002c900ff1a7b82 */ /* 0x000ee20000000800 */
[----:B-1----:R-:W-:-:S09]  /*1210*/  UISETP.NE.AND UP1, UPT, UR4, 0x1, UPT ;  /* 0x000000010400788c */ /* 0x002fd2000bf25270 */
[----:B--2---:R-:W-:Y:S05]  /*1220*/  BRA.U UP1, `(.L_x_16) ;  /* 0x0000000101407547 */ /* 0x004fea000b800000 */
[----:B------:R-:W1:Y:S08]  /*1230*/  LDC.64 R4, c[0x0][0xb10] ;  /* 0x0002c400ff047b82 */ /* 0x000e700000000a00 */
[----:B------:R-:W2:Y:S08]  /*1240*/  LDC.64 R2, c[0x0][0xb18] ;  /* 0x0002c600ff027b82 */ /* 0x000eb00000000a00 */
[----:B------:R-:W4:Y:S08]  /*1250*/  LDC R6, c[0x0][0xb20] ;  /* 0x0002c800ff067b82 */ /* 0x000f300000000800 */
[----:B------:R-:W3:Y:S01]  /*1260*/  LDC R7, c[0x0][0xb0c] ;  /* 0x0002c300ff077b82 */ /* 0x000ee20000000800 */
[----:B-1----:R-:W-:-:S05]  /*1270*/  IMAD.HI.U32 R4, R15, R4, RZ ;  /* 0x000000040f047227 */ /* 0x002fca00078e00ff */
[----:B------:R-:W-:Y:S01]  /*1280*/  SHF.R.U32.HI R4, RZ, R5, R4 ;  /* 0x00000005ff047219 */ /* 0x000fe20000011604 */
[----:B--2---:R-:W-:Y:S01]  /*1290*/  IMAD.HI.U32 R3, R14, R3, RZ ;  /* 0x000000030e037227 */ /* 0x004fe200078e00ff */
[----:B------:R-:W-:-:S04]  /*12a0*/  ISETP.NE.AND P0, PT, R2, 0x1, PT ;  /* 0x000000010200780c */ /* 0x000fc80003f05270 */
[----:B----4-:R-:W-:-:S04]  /*12b0*/  SHF.R.U32.HI R3, RZ, R6, R3 ;  /* 0x00000006ff037219 */ /* 0x010fc80000011603 */
[----:B------:R-:W-:Y:S02]  /*12c0*/  SEL R3, R14, R3, !P0 ;  /* 0x000000030e037207 */ /* 0x000fe40004000000 */
[----:B---3--:R-:W-:-:S04]  /*12d0*/  ISETP.NE.AND P1, PT, R7, 0x1, PT ;  /* 0x000000010700780c */ /* 0x008fc80003f25270 */
[----:B------:R-:W-:-:S05]  /*12e0*/  SEL R4, R15, R4, !P1 ;  /* 0x000000040f047207 */ /* 0x000fca0004800000 */
[----:B------:R-:W-:Y:S02]  /*12f0*/  IMAD.IADD R5, R3, 0x1, -R4 ;  /* 0x0000000103057824 */ /* 0x000fe400078e0a04 */
[----:B------:R-:W-:Y:S02]  /*1300*/  IMAD.IADD R3, R4, 0x1, -R3 ;  /* 0x0000000104037824 */ /* 0x000fe400078e0a03 */
[----:B------:R-:W-:Y:S02]  /*1310*/  IMAD R15, R5, R7, R15 ;  /* 0x00000007050f7224 */ /* 0x000fe400078e020f */
[----:B------:R-:W-:-:S07]  /*1320*/  IMAD R14, R3, R2, R14 ;  /* 0x00000002030e7224 */ /* 0x000fce00078e020e */
.L_x_16:
[----:B------:R-:W-:Y:S01]  /*1330*/  BAR.SYNC.DEFER_BLOCKING 0x0 ;  /* 0x0000000000007b1d */ /* 0x000fe20000010000 */
[----:B------:R-:W-:Y:S01]  /*1340*/  UISETP.NE.AND UP1, UPT, UR8, 0x2, UPT ;  /* 0x000000020800788c */ /* 0x000fe2000bf25270 */
[----:B------:R-:W-:Y:S02]  /*1350*/  ISETP.NE.OR P5, PT, R0, 0x2, !P5 ;  /* 0x000000020000780c */ /* 0x000fe40006fa5670 */
[----:B------:R-:W-:-:S06]  /*1360*/  LOP3.LUT R2, R77, 0x1f, RZ, 0xc0, !PT ;  /* 0x0000001f4d027812 */ /* 0x000fcc00078ec0ff */
[----:B------:R-:W-:Y:S05]  /*1370*/  BRA.U UP1, `(.L_x_17) ;  /* 0x0000001901707547 */ /* 0x000fea000b800000 */
[----:B------:R-:W1:Y:S01]  /*1380*/  LDCU UR13, c[0x0][0x38c] ;  /* 0x00007180ff0d77ac */ /* 0x000e620008000800 */
[----:B------:R-:W2:Y:S01]  /*1390*/  LDC R8, c[0x0][0x370] ;  /* 0x0000dc00ff087b82 */ /* 0x000ea20000000800 */
[----:B------:R-:W-:Y:S01]  /*13a0*/  PLOP3.LUT P1, PT, PT, PT, UP2, 0x80, 0x8 ;  /* 0x000000000008781c */ /* 0x000fe20003f2f028 */
[----:B------:R-:W-:Y:S01]  /*13b0*/  IMAD.MOV.U32 R17, RZ, RZ, 0x1 ;  /* 0x00000001ff117424 */ /* 0x000fe200078e00ff */
[----:B------:R-:W-:Y:S01]  /*13c0*/  ISETP.EQ.OR P4, PT, R2, RZ, P5 ;  /* 0x000000ff0200720c */ /* 0x000fe20002f82670 */
[----:B------:R-:W-:Y:S01]  /*13d0*/  IMAD.MOV.U32 R16, RZ, RZ, RZ ;  /* 0x000000ffff107224 */ /* 0x000fe200078e00ff */
[----:B------:R-:W-:Y:S02]  /*13e0*/  PLOP3.LUT P1, PT, P1, PT, PT, 0x8, 0x80 ;  /* 0x000000000080781c */ /* 0x000fe40000f2e170 */
[----:B------:R-:W-:Y:S01]  /*13f0*/  CS2R R12, SRZ ;  /* 0x00000000000c7805 */ /* 0x000fe2000001ff00 */
[----:B------:R-:W-:Y:S01]  /*1400*/  IMAD.MOV.U32 R11, RZ, RZ, 0x1 ;  /* 0x00000001ff0b7424 */ /* 0x000fe200078e00ff */
[----:B------:R-:W4:Y:S01]  /*1410*/  LDC R0, c[0x0][0x374] ;  /* 0x0000dd00ff007b82 */ /* 0x000f220000000800 */
[----:B------:R-:W2:Y:S01]  /*1420*/  LDCU.64 UR22, c[0x0][0x348] ;  /* 0x00006900ff1677ac */ /* 0x000ea20008000a00 */
[----:B------:R-:W-:Y:S01]  /*1430*/  UMOV UR6, URZ ;  /* 0x000000ff00067c82 */ /* 0x000fe20008000000 */
[----:B-1----:R-:W-:-:S04]  /*1440*/  UIADD3 UR5, UPT, UPT, UR13, 0x3f, URZ ;  /* 0x0000003f0d057890 */ /* 0x002fc8000fffe0ff */
[----:B------:R-:W-:-:S04]  /*1450*/  USHF.R.S32.HI UR4, URZ, 0x1f, UR5 ;  /* 0x0000001fff047899 */ /* 0x000fc80008011405 */
[----:B------:R-:W-:-:S04]  /*1460*/  ULEA.HI UR4, UR4, UR5, URZ, 0x6 ;  /* 0x0000000504047291 */ /* 0x000fc8000f8f30ff */
[----:B------:R-:W-:Y:S02]  /*1470*/  USHF.R.S32.HI UR15, URZ, 0x6, UR4 ;  /* 0x00000006ff0f7899 */ /* 0x000fe40008011404 */
[----:B------:R-:W-:Y:S02]  /*1480*/  UIADD3 UR4, UPT, UPT, UR13, -0x1, URZ ;  /* 0xffffffff0d047890 */ /* 0x000fe4000fffe0ff */
[----:B------:R-:W-:Y:S02]  /*1490*/  UISETP.LT.U32.AND UP0, UPT, UR15, 0x2, UPT ;  /* 0x000000020f00788c */ /* 0x000fe4000bf01070 */
[----:B------:R-:W-:Y:S02]  /*14a0*/  UISETP.GE.U32.AND UP1, UPT, UR4, -0x7f, UPT ;  /* 0xffffff810400788c */ /* 0x000fe4000bf26070 */
[----:B------:R-:W-:Y:S02]  /*14b0*/  USEL UR14, UR15, 0x2, UP0 ;  /* 0x000000020f0e7887 */ /* 0x000fe40008000000 */
[----:B------:R-:W-:-:S02]  /*14c0*/  UIADD3 UR13, UPT, UPT, UR13, 0x7e, URZ ;  /* 0x0000007e0d0d7890 */ /* 0x000fc4000fffe0ff */
[----:B------:R-:W-:Y:S02]  /*14d0*/  UIADD3 UR5, UPT, UPT, UR14, -0x1, URZ ;  /* 0xffffffff0e057890 */ /* 0x000fe4000fffe0ff */
[----:B------:R-:W-:-:S03]  /*14e0*/  UIADD3 UR7, UPT, UPT, UR15, -UR14, URZ ;  /* 0x8000000e0f077290 */ /* 0x000fc6000fffe0ff */
[----:B------:R-:W-:-:S04]  /*14f0*/  @UP1 UIADD3 UR5, UPT, UPT, UR14, URZ, URZ ;  /* 0x000000ff0e051290 */ /* 0x000fc8000fffe0ff */
[----:B--2---:R-:W-:-:S12]  /*1500*/  UIADD3 UR5, UPT, UPT, UR5, 0x1, URZ ;  /* 0x0000000105057890 */ /* 0x004fd8000fffe0ff */
.L_x_39:
[----:B------:R-:W-:Y:S01]  /*1510*/  UISETP.NE.AND UP0, UPT, UR37, URZ, UPT ;  /* 0x000000ff2500728c */ /* 0x000fe2000bf05270 */
[----:B------:R-:W1:Y:S08]  /*1520*/  S2UR UR37, SR_CgaCtaId ;  /* 0x00000000002579c3 */ /* 0x000e700000008800 */
[----:B------:R-:W-:Y:S05]  /*1530*/  BRA.U UP0, `(.L_x_18) ;  /* 0x0000000100347547 */ /* 0x000fea000b800000 */
[----:B------:R-:W2:Y:S01]  /*1540*/  S2R R2, SR_CgaCtaId ;  /* 0x0000000000027919 */ /* 0x000ea20000008800 */
[----:B------:R-:W-:-:S04]  /*1550*/  MOV R3, 0x400 ;  /* 0x0000040000037802 */ /* 0x000fc80000000f00 */
[----:B--2---:R-:W-:Y:S02]  /*1560*/  LEA R2, R2, R3, 0x18 ;  /* 0x0000000302027211 */ /* 0x004fe400078ec0ff */
[----:B------:R-:W-:-:S03]  /*1570*/  SHF.L.U32 R3, R11, 0x1f, RZ ;  /* 0x0000001f0b037819 */ /* 0x000fc600000006ff */
[----:B------:R-:W-:-:S04]  /*1580*/  IMAD R2, R12, 0x8, R2 ;  /* 0x000000080c027824 */ /* 0x000fc800078e0202 */
[----:B------:R-:W2:Y:S02]  /*1590*/  SYNCS.PHASECHK.TRANS64.TRYWAIT P0, [R2+URZ+0xe0], R3 ;  /* 0x0000e003020075a7 */ /* 0x000ea400080011ff */
[----:B--2---:R-:W-:Y:S05]  /*15a0*/  @!P0 BRA `(.L_x_19) ;  /* 0x000000a000e48947 */ /* 0x004fea0003800000 */
.L_x_169:
[----:B------:R-:W-:Y:S01]  /*15b0*/  VIADD R12, R12, 0x1 ;  /* 0x000000010c0c7836 */ /* 0x000fe20000000000 */
[----:B------:R2:W-:Y:S04]  /*15c0*/  SYNCS.ARRIVE.TRANS64.A1T0 RZ, [R2+URZ+0xd0], RZ ;  /* 0x0000d0ff02ff79a7 */ /* 0x0005e800081000ff */
[----:B------:R-:W-:-:S04]  /*15d0*/  ISETP.NE.AND P0, PT, R12, 0x2, PT ;  /* 0x000000020c00780c */ /* 0x000fc80003f05270 */
[----:B------:R-:W-:Y:S02]  /*15e0*/  SEL R12, R12, RZ, P0 ;  /* 0x000000ff0c0c7207 */ /* 0x000fe40000000000 */
[----:B--2---:R-:W-:-:S04]  /*15f0*/  SEL R2, RZ, 0x1, P0 ;  /* 0x00000001ff027807 */ /* 0x004fc80000000000 */
[----:B------:R-:W-:-:S07]  /*1600*/  LOP3.LUT R11, R11, R2, RZ, 0x3c, !PT ;  /* 0x000000020b0b7212 */ /* 0x000fce00078e3cff */
.L_x_18:
[----:B------:R-:W-:Y:S01]  /*1610*/  UMOV UR4, 0x400 ;  /* 0x0000040000047882 */ /* 0x000fe20000000000 */
[----:B------:R-:W-:Y:S01]  /*1620*/  SHF.L.U32 R2, R17, 0x1f, RZ ;  /* 0x0000001f11027819 */ /* 0x000fe200000006ff */
[----:B-1----:R-:W-:Y:S01]  /*1630*/  ULEA UR4, UR37, UR4, 0x18 ;  /* 0x0000000425047291 */ /* 0x002fe2000f8ec0ff */
[----:B------:R-:W-:Y:S01]  /*1640*/  R2UR UR66, R14 ;  /* 0x000000000e4272ca */ /* 0x000fe200000e0000 */
[----:B------:R-:W-:Y:S02]  /*1650*/  UISETP.GE.U32.AND UP0, UPT, UR13, 0x7f, UPT ;  /* 0x0000007f0d00788c */ /* 0x000fe4000bf06070 */
[----:B------:R-:W-:Y:S01]  /*1660*/  ULEA UR8, UR6, UR4, 0x3 ;  /* 0x0000000406087291 */ /* 0x000fe2000f8e18ff */
[----:B------:R-:W-:-:S08]  /*1670*/  UMOV UR21, URZ ;  /* 0x000000ff00157c82 */ /* 0x000fd00008000000 */
[----:B------:R1:W2:Y:S01]  /*1680*/  SYNCS.PHASECHK.TRANS64.TRYWAIT P2, [UR8+0x10], R2 ;  /* 0x00001002ff0075a7 */ /* 0x0002a20008041108 */
[----:B------:R-:W-:Y:S01]  /*1690*/  R2UR UR8, R15 ;  /* 0x000000000f0872ca */ /* 0x000fe200000e0000 */
[----:B------:R-:W-:-:S12]  /*16a0*/  USHF.L.U32 UR66, UR66, 0x8, URZ ;  /* 0x0000000842427899 */ /* 0x000fd800080006ff */
[----:B------:R-:W-:-:S06]  /*16b0*/  USHF.L.U32 UR8, UR8, 0x6, URZ ;  /* 0x0000000608087899 */ /* 0x000fcc00080006ff */
[----:B------:R-:W-:Y:S01]  /*16c0*/  IMAD.U32 R5, RZ, RZ, UR8 ;  /* 0x00000008ff057e24 */ /* 0x000fe2000f8e00ff */
[----:B------:R-:W-:Y:S06]  /*16d0*/  BRA.U !UP0, `(.L_x_20) ;  /* 0x0000000508d07547 */ /* 0x000fec000b800000 */
[----:B------:R-:W-:Y:S01]  /*16e0*/  R2UR UR8, R5 ;  /* 0x00000000050872ca */ /* 0x000fe200000e0000 */
[----:B------:R-:W-:Y:S02]  /*16f0*/  UIADD3 UR58, UPT, UPT, UR66, 0x20, URZ ;  /* 0x00000020423a7890 */ /* 0x000fe4000fffe0ff */
[----:B------:R-:W-:Y:S02]  /*1700*/  UIADD3 UR50, UPT, UPT, UR66, 0x40, URZ ;  /* 0x0000004042327890 */ /* 0x000fe4000fffe0ff */
[----:B------:R-:W-:Y:S02]  /*1710*/  UIADD3 UR42, UPT, UPT, UR66, 0x60, URZ ;  /* 0x00000060422a7890 */ /* 0x000fe4000fffe0ff */
[----:B------:R-:W-:Y:S02]  /*1720*/  UIADD3 UR34, UPT, UPT, UR66, 0x80, URZ ;  /* 0x0000008042227890 */ /* 0x000fe4000fffe0ff */
[----:B------:R-:W-:Y:S02]  /*1730*/  UIADD3 UR26, UPT, UPT, UR66, 0xa0, URZ ;  /* 0x000000a0421a7890 */ /* 0x000fe4000fffe0ff */
[----:B------:R-:W-:-:S02]  /*1740*/  UIADD3 UR18, UPT, UPT, UR66, 0xc0, URZ ;  /* 0x000000c042127890 */ /* 0x000fc4000fffe0ff */
[----:B------:R-:W-:Y:S02]  /*1750*/  UIADD3 UR74, UPT, UPT, UR8, 0x20, URZ ;  /* 0x00000020084a7890 */ /* 0x000fe4000fffe0ff */
[----:B------:R-:W-:Y:S01]  /*1760*/  UIADD3 UR10, UPT, UPT, UR66, 0xe0, URZ ;  /* 0x000000e0420a7890 */ /* 0x000fe2000fffe0ff */
[----:B------:R-:W-:Y:S01]  /*1770*/  UMOV UR30, URZ ;  /* 0x000000ff001e7c82 */ /* 0x000fe20008000000 */
[----:B------:R-:W-:-:S10]  /*1780*/  UMOV UR29, UR6 ;  /* 0x00000006001d7c82 */ /* 0x000fd40008000000 */
.L_x_27:
[----:B------:R-:W-:Y:S01]  /*1790*/  ULEA UR6, UR29, UR4, 0x3 ;  /* 0x000000041d067291 */ /* 0x000fe2000f8e18ff */
[----:B--2---:R-:W-:-:S05]  /*17a0*/  @!P5 MOV R4, 0x14000 ;  /* 0x000140000004d802 */ /* 0x004fca0000000f00 */
[----:B-1----:R-:W-:Y:S01]  /*17b0*/  MOV R2, UR6 ;  /* 0x0000000600027c02 */ /* 0x002fe20008000f00 */
[----:B--2---:R-:W-:Y:S06]  /*17c0*/  @P2 BRA `(.L_x_21) ;  /* 0x0000000000102947 */ /* 0x004fec0003800000 */
[----:B------:R-:W-:Y:S02]  /*17d0*/  R2UR UR6, R2 ;  /* 0x00000000020672ca */ /* 0x000fe400000e0000 */
[----:B------:R-:W-:-:S11]  /*17e0*/  SHF.L.U32 R6, R17, 0x1f, RZ ;  /* 0x0000001f11067819 */ /* 0x000fd600000006ff */
[----:B------:R-:W1:Y:S02]  /*17f0*/  SYNCS.PHASECHK.TRANS64.TRYWAIT P0, [UR6+0x10], R6 ;  /* 0x00001006ff0075a7 */ /* 0x000e640008001106 */
[----:B-1----:R-:W-:Y:S05]  /*1800*/  @!P0 BRA `(.L_x_22) ;  /* 0x000000a000608947 */ /* 0x002fea0003800000 */
.L_x_21:
[----:B------:R-:W-:Y:S01]  /*1810*/  R2UR UR6, R2 ;  /* 0x00000000020672ca */ /* 0x000fe200000e0000 */
[----:B------:R-:W-:-:S12]  /*1820*/  BSSY.RECONVERGENT B0, `(.L_x_23) ;  /* 0x0000004000007945 */ /* 0x000fd80003800200 */
[----:B------:R2:W-:Y:S01]  /*1830*/  @!P5 SYNCS.ARRIVE.TRANS64 RZ, [UR6], R4 ;  /* 0x00000004ffffd9a7 */ /* 0x0005e20008000006 */
[----:B------:R-:W-:Y:S05]  /*1840*/  @P4 BRA `(.L_x_24) ;  /* 0x0000000000044947 */ /* 0x000fea0003800000 */
[----:B------:R-:W-:Y:S05]  /*1850*/  BPT.TRAP 0x1 ;  /* 0x000000040000795c */ /* 0x000fea0000300000 */
.L_x_24:
[----:B------:R-:W-:Y:S05]  /*1860*/  BSYNC.RECONVERGENT B0 ;  /* 0x0000000000007941 */ /* 0x000fea0003800200 */
.L_x_23:
[----:B------:R-:W-:Y:S01]  /*1870*/  UIADD3 UR6, UPT, UPT, UR29, 0x1, URZ ;  /* 0x000000011d067890 */ /* 0x000fe2000fffe0ff */
[----:B------:R-:W-:Y:S01]  /*1880*/  BSSY.RECONVERGENT B0, `(.L_x_25) ;  /* 0x0000054000007945 */ /* 0x000fe20003800200 */
[----:B------:R-:W-:Y:S02]  /*1890*/  ELECT P0, URZ, PT ;  /* 0x0000000000ff782f */ /* 0x000fe40003800000 */
[----:B------:R-:W-:-:S04]  /*18a0*/  UISETP.NE.AND UP0, UPT, UR6, 0x2, UPT ;  /* 0x000000020600788c */ /* 0x000fc8000bf05270 */
[----:B------:R-:W-:Y:S02]  /*18b0*/  USEL UR9, URZ, 0x1, UP0 ;  /* 0x00000001ff097887 */ /* 0x000fe40008000000 */
[----:B------:R-:W-:-:S04]  /*18c0*/  USEL UR6, UR6, URZ, UP0 ;  /* 0x000000ff06067287 */ /* 0x000fc80008000000 */
[----:B------:R-:W-:Y:S01]  /*18d0*/  ULEA UR8, UR6, UR4, 0x3 ;  /* 0x0000000406087291 */ /* 0x000fe2000f8e18ff */
[----:B------:R-:W-:-:S04]  /*18e0*/  LOP3.LUT R17, R17, UR9, RZ, 0x3c, !PT ;  /* 0x0000000911117c12 */ /* 0x000fc8000f8e3cff */
[----:B-1----:R-:W-:-:S04]  /*18f0*/  SHF.L.U32 R3, R17, 0x1f, RZ ;  /* 0x0000001f11037819 */ /* 0x002fc800000006ff */
[----:B------:R1:W1:Y:S01]  /*1900*/  SYNCS.PHASECHK.TRANS64.TRYWAIT P2, [UR8+0x10], R3 ;  /* 0x00001003ff0075a7 */ /* 0x0002620008041108 */
[----:B------:R-:W-:Y:S05]  /*1910*/  @!P0 BRA `(.L_x_26) ;  /* 0x0000000400288947 */ /* 0x000fea0003800000 */
[----:B------:R-:W-:Y:S01]  /*1920*/  USHF.L.U32 UR21, UR30, 0x6, URZ ;  /* 0x000000061e157899 */ /* 0x000fe200080006ff */
[----:B------:R-:W-:Y:S01]  /*1930*/  R2UR UR16, R2 ;  /* 0x00000000021072ca */ /* 0x000fe200000e0000 */
[----:B------:R-:W-:Y:S01]  /*1940*/  ULEA UR72, UR29, UR4, 0xe ;  /* 0x000000041d487291 */ /* 0x000fe2000f8e70ff */
[----:B------:R-:W-:Y:S01]  /*1950*/  R2UR UR11, R65 ;  /* 0x00000000410b72ca */ /* 0x000fe200000e0000 */
[----:B------:R-:W-:Y:S01]  /*1960*/  UIADD3 UR54, UP1, UPT, UR22, 0x80, URZ ;  /* 0x0000008016367890 */ /* 0x000fe2000ff3e0ff */
[----:B------:R-:W-:Y:S01]  /*1970*/  MOV.SPILL R6, UR66 ;  /* 0x0000004200067c02 */ /* 0x000fe20009000f00 */
[----:B------:R-:W-:Y:S01]  /*1980*/  ULEA UR8, UR29, UR4, 0x10 ;  /* 0x000000041d087291 */ /* 0x000fe2000f8e80ff */
[----:B------:R-:W-:Y:S01]  /*1990*/  R2UR UR66, R5 ;  /* 0x00000000054272ca */ /* 0x000fe200000e0000 */
[----:B------:R-:W-:Y:S01]  /*19a0*/  UMOV UR67, UR21 ;  /* 0x0000001500437c82 */ /* 0x000fe20008000000 */
[----:B------:R-:W-:Y:S01]  /*19b0*/  UIADD3.X UR55, UPT, UPT, URZ, UR23, URZ, UP1, !UPT ;  /* 0x00000017ff377290 */ /* 0x000fe20008ffe4ff */
[----:B------:R-:W-:Y:S01]  /*19c0*/  MOV.SPILL R7, UR67 ;  /* 0x0000004300077c02 */ /* 0x000fe20009000f00 */
[----:B------:R-:W-:-:S02]  /*19d0*/  UIADD3 UR19, UPT, UPT, UR72, 0x8800, URZ ;  /* 0x0000880048137890 */ /* 0x000fc4000fffe0ff */
[----:B------:R-:W-:Y:S02]  /*19e0*/  UIADD3 UR64, UPT, UPT, UR8, 0x10800, URZ ;  /* 0x0001080008407890 */ /* 0x000fe4000fffe0ff */
[----:B------:R-:W-:Y:S01]  /*19f0*/  USHF.L.U32 UR67, UR30, 0x6, URZ ;  /* 0x000000061e437899 */ /* 0x000fe200080006ff */
[----:B------:R-:W-:Y:S01]  /*1a00*/  UMOV UR65, UR16 ;  /* 0x0000001000417c82 */ /* 0x000fe20008000000 */
[----:B------:R-:W-:Y:S01]  /*1a10*/  UMOV UR68, UR11 ;  /* 0x0000000b00447c82 */ /* 0x000fe20008000000 */
[----:B--2---:R-:W-:Y:S01]  /*1a20*/  MOV.SPILL R4, UR65 ;  /* 0x0000004100047c02 */ /* 0x004fe20009000f00 */
[----:B------:R-:W-:Y:S01]  /*1a30*/  UMOV UR38, 0x0 ;  /* 0x0000000000267882 */ /* 0x000fe20000000000 */
[----:B------:R-:W-:Y:S01]  /*1a40*/  MOV.SPILL R14, UR68 ;  /* 0x00000044000e7c02 */ /* 0x000fe20009000f00 */
[----:B------:R-:W-:Y:S01]  /*1a50*/  UMOV UR39, 0x10000000 ;  /* 0x1000000000277882 */ /* 0x000fe20000000000 */
[----:B-1----:R-:W-:Y:S01]  /*1a60*/  MOV.SPILL R3, UR64 ;  /* 0x0000004000037c02 */ /* 0x002fe20009000f00 */
[----:B------:R-:W-:Y:S01]  /*1a70*/  UMOV UR64, UR19 ;  /* 0x0000001300407c82 */ /* 0x000fe20008000000 */
        /* <DEDUP_REMOVED lines=17> */
[----:B------:R1:W-:Y:S01]  /*1b90*/  UTMALDG.3D [UR64], [UR54], desc[UR38] ;  /* 0x00002640360075b4 */ /* 0x0003e20008011000 */
[----:B------:R-:W-:-:S02]  /*1ba0*/  UIADD3 UR46, UP0, UPT, UR22, 0x180, URZ ;  /* 0x00000180162e7890 */ /* 0x000fc4000ff1e0ff */
[----:B------:R-:W-:Y:S02]  /*1bb0*/  UIADD3 UR72, UPT, UPT, UR72, 0xa800, URZ ;  /* 0x0000a80048487890 */ /* 0x000fe4000fffe0ff */
[----:B------:R-:W-:Y:S02]  /*1bc0*/  UIADD3.X UR47, UPT, UPT, URZ, UR23, URZ, UP0, !UPT ;  /* 0x00000017ff2f7290 */ /* 0x000fe400087fe4ff */
[----:B------:R-:W-:Y:S02]  /*1bd0*/  UIADD3 UR56, UPT, UPT, UR8, 0x12800, URZ ;  /* 0x0001280008387890 */ /* 0x000fe4000fffe0ff */
[----:B------:R-:W-:Y:S02]  /*1be0*/  UIADD3 UR48, UPT, UPT, UR8, 0x14800, URZ ;  /* 0x0001480008307890 */ /* 0x000fe4000fffe0ff */
[----:B------:R-:W-:Y:S02]  /*1bf0*/  UIADD3 UR40, UPT, UPT, UR8, 0x16800, URZ ;  /* 0x0001680008287890 */ /* 0x000fe4000fffe0ff */
[----:B------:R-:W-:Y:S01]  /*1c00*/  UIADD3 UR32, UPT, UPT, UR8, 0x18800, URZ ;  /* 0x0001880008207890 */ /* 0x000fe2000fffe0ff */
        /* <DEDUP_REMOVED lines=8> */
[----:B------:R-:W-:Y:S01]  /*1c90*/  UIADD3 UR24, UPT, UPT, UR8, 0x1a800, URZ ;  /* 0x0001a80008187890 */ /* 0x000fe2000fffe0ff */
[----:B------:R-:W-:Y:S01]  /*1ca0*/  UMOV UR75, UR21 ;  /* 0x00000015004b7c82 */ /* 0x000fe20008000000 */
[----:B------:R-:W-:Y:S01]  /*1cb0*/  UIADD3 UR16, UPT, UPT, UR8, 0x1c800, URZ ;  /* 0x0001c80008107890 */ /* 0x000fe2000fffe0ff */
[----:B------:R2:W-:Y:S01]  /*1cc0*/  UTMALDG.3D [UR72], [UR54], desc[UR38] ;  /* 0x00002648360075b4 */ /* 0x0005e20008011000 */
[----:B------:R-:W-:Y:S01]  /*1cd0*/  UIADD3 UR8, UPT, UPT, UR8, 0x1e800, URZ ;  /* 0x0001e80008087890 */ /* 0x000fe2000fffe0ff */
[----:B-1----:R-:W-:-:S02]  /*1ce0*/  R2UR.FILL UR68, R14 ;  /* 0x000000000e4472ca */ /* 0x002fc400004e0000 */
[----:B------:R-:W-:Y:S02]  /*1cf0*/  R2UR.FILL UR67, R7 ;  /* 0x00000000074372ca */ /* 0x000fe400004e0000 */
[----:B------:R-:W-:Y:S02]  /*1d00*/  R2UR.FILL UR66, R6 ;  /* 0x00000000064272ca */ /* 0x000fe400004e0000 */
[----:B------:R-:W-:Y:S02]  /*1d10*/  R2UR.FILL UR65, R4 ;  /* 0x00000000044172ca */ /* 0x000fe400004e0000 */
[----:B------:R-:W-:-:S13]  /*1d20*/  R2UR.FILL UR64, R3 ;  /* 0x00000000034072ca */ /* 0x000fda00004e0000 */
[----:B------:R2:W-:Y:S01]  /*1d30*/  UTMALDG.3D [UR64], [UR46], desc[UR38] ;  /* 0x000026402e0075b4 */ /* 0x0005e20008011000 */
[----:B------:R2:W-:Y:S01]  /*1d40*/  UTMALDG.3D [UR56], [UR46], desc[UR38] ;  /* 0x000026382e0075b4 */ /* 0x0005e20008011000 */
[----:B------:R2:W-:Y:S01]  /*1d50*/  UTMALDG.3D [UR48], [UR46], desc[UR38] ;  /* 0x000026302e0075b4 */ /* 0x0005e20008011000 */
[----:B------:R2:W-:Y:S01]  /*1d60*/  UTMALDG.3D [UR40], [UR46], desc[UR38] ;  /* 0x000026282e0075b4 */ /* 0x0005e20008011000 */
[----:B------:R2:W-:Y:S01]  /*1d70*/  UTMALDG.3D [UR32], [UR46], desc[UR38] ;  /* 0x000026202e0075b4 */ /* 0x0005e20008011000 */
[----:B------:R2:W-:Y:S01]  /*1d80*/  UTMALDG.3D [UR24], [UR46], desc[UR38] ;  /* 0x000026182e0075b4 */ /* 0x0005e20008011000 */
[----:B------:R2:W-:Y:S01]  /*1d90*/  UTMALDG.3D [UR16], [UR46], desc[UR38] ;  /* 0x000026102e0075b4 */ /* 0x0005e20008011000 */
[----:B------:R2:W-:Y:S02]  /*1da0*/  UTMALDG.3D [UR8], [UR46], desc[UR38] ;  /* 0x000026082e0075b4 */ /* 0x0005e40008011000 */
[----:B--2---:R-:W-:Y:S01]  /*1db0*/  NOP ;  /* 0x0000000000007918 */ /* 0x004fe20000000000 */
.L_x_26:
[----:B------:R-:W-:Y:S05]  /*1dc0*/  BSYNC.RECONVERGENT B0 ;  /* 0x0000000000007941 */ /* 0x000fea0003800200 */
.L_x_25:
[----:B------:R-:W-:Y:S01]  /*1dd0*/  UIADD3 UR30, UPT, UPT, UR30, 0x1, URZ ;  /* 0x000000011e1e7890 */ /* 0x000fe2000fffe0ff */
[----:B------:R-:W-:Y:S01]  /*1de0*/  UMOV UR29, UR6 ;  /* 0x00000006001d7c82 */ /* 0x000fe20008000000 */
[----:B------:R-:W-:Y:S02]  /*1df0*/  UMOV UR21, UR5 ;  /* 0x0000000500157c82 */ /* 0x000fe40008000000 */
[----:B------:R-:W-:-:S09]  /*1e00*/  UISETP.NE.AND UP0, UPT, UR30, UR5, UPT ;  /* 0x000000051e00728c */ /* 0x000fd2000bf05270 */
[----:B------:R-:W-:Y:S05]  /*1e10*/  BRA.U UP0, `(.L_x_27) ;  /* 0xfffffff9005c7547 */ /* 0x000fea000b83ffff */
.L_x_20:
[----:B------:R-:W-:Y:S01]  /*1e20*/  ULEA UR8, UR6, UR4, 0x3 ;  /* 0x0000000406087291 */ /* 0x000fe2000f8e18ff */
[----:B-1----:R-:W-:Y:S01]  /*1e30*/  SHF.L.U32 R2, R17, 0x1f, RZ ;  /* 0x0000001f11027819 */ /* 0x002fe200000006ff */
[----:B------:R-:W-:Y:S01]  /*1e40*/  @!P1 SYNCS.ARRIVE.TRANS64.A1T0 RZ, [UR4+0x68], RZ ;  /* 0x000068ffffff99a7 */ /* 0x000fe20008100004 */
[----:B------:R-:W-:-:S06]  /*1e50*/  UISETP.GT.AND UP0, UPT, UR15, UR14, UPT ;  /* 0x0000000e0f00728c */ /* 0x000fcc000bf04270 */
[----:B------:R1:W1:Y:S03]  /*1e60*/  SYNCS.PHASECHK.TRANS64.TRYWAIT P1, [UR8+0x10], R2 ;  /* 0x00001002ff0075a7 */ /* 0x0002660008021108 */
[----:B------:R-:W-:Y:S05]  /*1e70*/  BRA.U !UP0, `(.L_x_28) ;  /* 0x0000000508d47547 */ /* 0x000fea000b800000 */
[----:B------:R-:W-:Y:S01]  /*1e80*/  R2UR UR8, R5 ;  /* 0x00000000050872ca */ /* 0x000fe200000e0000 */
[----:B------:R-:W-:Y:S02]  /*1e90*/  UIADD3 UR29, UPT, UPT, UR7, UR21, URZ ;  /* 0x00000015071d7290 */ /* 0x000fe4000fffe0ff */
[----:B------:R-:W-:Y:S02]  /*1ea0*/  UIADD3 UR58, UPT, UPT, UR66, 0x20, URZ ;  /* 0x00000020423a7890 */ /* 0x000fe4000fffe0ff */
[----:B------:R-:W-:Y:S02]  /*1eb0*/  UIADD3 UR50, UPT, UPT, UR66, 0x40, URZ ;  /* 0x0000004042327890 */ /* 0x000fe4000fffe0ff */
[----:B------:R-:W-:Y:S02]  /*1ec0*/  UIADD3 UR42, UPT, UPT, UR66, 0x60, URZ ;  /* 0x00000060422a7890 */ /* 0x000fe4000fffe0ff */
[----:B------:R-:W-:Y:S02]  /*1ed0*/  UIADD3 UR34, UPT, UPT, UR66, 0x80, URZ ;  /* 0x0000008042227890 */ /* 0x000fe4000fffe0ff */
[----:B------:R-:W-:-:S02]  /*1ee0*/  UIADD3 UR26, UPT, UPT, UR66, 0xa0, URZ ;  /* 0x000000a0421a7890 */ /* 0x000fc4000fffe0ff */
[----:B------:R-:W-:Y:S02]  /*1ef0*/  UIADD3 UR74, UPT, UPT, UR8, 0x20, URZ ;  /* 0x00000020084a7890 */ /* 0x000fe4000fffe0ff */
[----:B------:R-:W-:Y:S02]  /*1f00*/  UIADD3 UR18, UPT, UPT, UR66, 0xc0, URZ ;  /* 0x000000c042127890 */ /* 0x000fe4000fffe0ff */
[----:B------:R-:W-:Y:S01]  /*1f10*/  UIADD3 UR10, UPT, UPT, UR66, 0xe0, URZ ;  /* 0x000000e0420a7890 */ /* 0x000fe2000fffe0ff */
[----:B------:R-:W-:-:S11]  /*1f20*/  UMOV UR30, UR6 ;  /* 0x00000006001e7c82 */ /* 0x000fd60008000000 */
.L_x_35:
[----:B------:R-:W-:Y:S01]  /*1f30*/  ULEA UR6, UR30, UR4, 0x3 ;  /* 0x000000041e067291 */ /* 0x000fe2000f8e18ff */
[----:B--2---:R-:W-:-:S05]  /*1f40*/  @!P5 MOV R3, 0x14000 ;  /* 0x000140000003d802 */ /* 0x004fca0000000f00 */
[----:B--2---:R-:W-:Y:S01]  /*1f50*/  MOV R4, UR6 ;  /* 0x0000000600047c02 */ /* 0x004fe20008000f00 */
[----:B-1----:R-:W-:Y:S06]  /*1f60*/  @P1 BRA `(.L_x_29) ;  /* 0x0000000000101947 */ /* 0x002fec0003800000 */
[----:B------:R-:W-:Y:S02]  /*1f70*/  R2UR UR6, R4 ;  /* 0x00000000040672ca */ /* 0x000fe400000e0000 */
[----:B------:R-:W-:-:S11]  /*1f80*/  SHF.L.U32 R6, R17, 0x1f, RZ ;  /* 0x0000001f11067819 */ /* 0x000fd600000006ff */
[----:B------:R-:W1:Y:S02]  /*1f90*/  SYNCS.PHASECHK.TRANS64.TRYWAIT P0, [UR6+0x10], R6 ;  /* 0x00001006ff0075a7 */ /* 0x000e640008001106 */
[----:B-1----:R-:W-:Y:S05]  /*1fa0*/  @!P0 BRA `(.L_x_30) ;  /* 0x0000009800948947 */ /* 0x002fea0003800000 */
.L_x_29:
[----:B------:R-:W-:Y:S01]  /*1fb0*/  R2UR UR6, R4 ;  /* 0x00000000040672ca */ /* 0x000fe200000e0000 */
[----:B------:R-:W-:-:S12]  /*1fc0*/  BSSY.RECONVERGENT B0, `(.L_x_31) ;  /* 0x0000004000007945 */ /* 0x000fd80003800200 */
[----:B------:R2:W-:Y:S01]  /*1fd0*/  @!P5 SYNCS.ARRIVE.TRANS64 RZ, [UR6], R3 ;  /* 0x00000003ffffd9a7 */ /* 0x0005e20008000006 */
[----:B------:R-:W-:Y:S05]  /*1fe0*/  @P4 BRA `(.L_x_32) ;  /* 0x0000000000044947 */ /* 0x000fea0003800000 */
[----:B------:R-:W-:Y:S05]  /*1ff0*/  BPT.TRAP 0x1 ;  /* 0x000000040000795c */ /* 0x000fea0000300000 */
.L_x_32:
[----:B------:R-:W-:Y:S05]  /*2000*/  BSYNC.RECONVERGENT B0 ;  /* 0x0000000000007941 */ /* 0x000fea0003800200 */
.L_x_31:
        /* <DEDUP_REMOVED lines=11> */
[----:B------:R-:W-:Y:S01]  /*20c0*/  R2UR UR16, R5 ;  /* 0x00000000051072ca */ /* 0x000fe200000e0000 */
[----:B------:R-:W-:Y:S01]  /*20d0*/  ULEA UR72, UR30, UR4, 0xe ;  /* 0x000000041e487291 */ /* 0x000fe2000f8e70ff */
[----:B------:R-:W-:Y:S01]  /*20e0*/  R2UR UR12, R65 ;  /* 0x00000000410c72ca */ /* 0x000fe200000e0000 */
[----:B------:R-:W-:Y:S01]  /*20f0*/  ULEA UR8, UR30, UR4, 0x10 ;  /* 0x000000041e087291 */ /* 0x000fe2000f8e80ff */
[----:B------:R-:W-:Y:S01]  /*2100*/  R2UR UR9, R4 ;  /* 0x00000000040972ca */ /* 0x000fe200000e0000 */
[----:B------:R-:W-:Y:S01]  /*2110*/  USHF.L.U32 UR11, UR21, 0x6, URZ ;  /* 0x00000006150b7899 */ /* 0x000fe200080006ff */
[----:B------:R-:W-:Y:S01]  /*2120*/  MOV.SPILL R15, UR66 ;  /* 0x00000042000f7c02 */ /* 0x000fe20009000f00 */
[----:B------:R-:W-:Y:S02]  /*2130*/  UIADD3 UR64, UPT, UPT, UR8, 0x10800, URZ ;  /* 0x0001080008407890 */ /* 0x000fe4000fffe0ff */
[----:B------:R-:W-:Y:S01]  /*2140*/  UIADD3 UR54, UP1, UPT, UR22, 0x80, URZ ;  /* 0x0000008016367890 */ /* 0x000fe2000ff3e0ff */
[----:B------:R-:W-:-:S02]  /*2150*/  UMOV UR38, 0x0 ;  /* 0x0000000000267882 */ /* 0x000fc40000000000 */
[----:B------:R-:W-:Y:S01]  /*2160*/  UMOV UR67, UR11 ;  /* 0x0000000b00437c82 */ /* 0x000fe20008000000 */
[----:B--2---:R-:W-:Y:S01]  /*2170*/  IMAD.U32 R3, RZ, RZ, UR16 ;  /* 0x00000010ff037e24 */ /* 0x004fe2000f8e00ff */
[----:B------:R-:W-:Y:S01]  /*2180*/  UIADD3 UR16, UPT, UPT, UR72, 0x8800, URZ ;  /* 0x0000880048107890 */ /* 0x000fe2000fffe0ff */
[----:B-1----:R-:W-:Y:S01]  /*2190*/  IMAD.U32 R2, RZ, RZ, UR12 ;  /* 0x0000000cff027e24 */ /* 0x002fe2000f8e00ff */
[----:B------:R-:W-:Y:S01]  /*21a0*/  UMOV UR68, UR12 ;  /* 0x0000000c00447c82 */ /* 0x000fe20008000000 */
[----:B------:R-:W-:Y:S01]  /*21b0*/  UMOV UR65, UR9 ;  /* 0x0000000900417c82 */ /* 0x000fe20008000000 */
[----:B------:R-:W-:Y:S01]  /*21c0*/  MOV.SPILL R19, UR68 ;  /* 0x0000004400137c02 */ /* 0x000fe20009000f00 */
[----:B------:R-:W-:Y:S01]  /*21d0*/  UIADD3.X UR55, UPT, UPT, URZ, UR23, URZ, UP1, !UPT ;  /* 0x00000017ff377290 */ /* 0x000fe20008ffe4ff */
[----:B------:R-:W-:Y:S01]  /*21e0*/  IMAD.U32 R6, RZ, RZ, UR16 ;  /* 0x00000010ff067e24 */ /* 0x000fe2000f8e00ff */
[----:B------:R-:W-:Y:S01]  /*21f0*/  MOV.SPILL R14, UR65 ;  /* 0x00000041000e7c02 */ /* 0x000fe20009000f00 */
[----:B------:R-:W-:Y:S01]  /*2200*/  UMOV UR39, 0x10000000 ;  /* 0x1000000000277882 */ /* 0x000fe20000000000 */
[----:B------:R-:W-:Y:S01]  /*2210*/  MOV.SPILL R7, UR64 ;  /* 0x0000004000077c02 */ /* 0x000fe20009000f00 */
[----:B------:R-:W-:Y:S01]  /*2220*/  UMOV UR75, UR11 ;  /* 0x0000000b004b7c82 */ /* 0x000fe20008000000 */
[----:B------:R-:W-:Y:S01]  /*2230*/  R2UR UR64, R6 ;  /* 0x00000000064072ca */ /* 0x000fe200000e0000 */
[----:B------:R-:W-:Y:S01]  /*2240*/  UIADD3 UR46, UP0, UPT, UR22, 0x180, URZ ;  /* 0x00000180162e7890 */ /* 0x000fe2000ff1e0ff */
[----:B------:R-:W-:Y:S01]  /*2250*/  R2UR UR65, R4 ;  /* 0x00000000044172ca */ /* 0x000fe200000e0000 */
[----:B------:R-:W-:Y:S01]  /*2260*/  UIADD3 UR72, UPT, UPT, UR72, 0xa800, URZ ;  /* 0x0000a80048487890 */ /* 0x000fe2000fffe0ff */
[----:B------:R-:W-:Y:S01]  /*2270*/  R2UR UR66, R3 ;  /* 0x00000000034272ca */ /* 0x000fe200000e0000 */
[----:B------:R-:W-:Y:S01]  /*2280*/  UIADD3.X UR47, UPT, UPT, URZ, UR23, URZ, UP0, !UPT ;  /* 0x00000017ff2f7290 */ /* 0x000fe200087fe4ff */
[----:B------:R-:W-:Y:S01]  /*2290*/  R2UR UR68, R2 ;  /* 0x00000000024472ca */ /* 0x000fe200000e0000 */
[----:B------:R-:W-:Y:S01]  /*22a0*/  UIADD3 UR56, UPT, UPT, UR8, 0x12800, URZ ;  /* 0x0001280008387890 */ /* 0x000fe2000fffe0ff */
[----:B------:R-:W-:Y:S01]  /*22b0*/  MOV.SPILL R18, UR67 ;  /* 0x0000004300127c02 */ /* 0x000fe20009000f00 */
[----:B------:R-:W-:-:S02]  /*22c0*/  USHF.L.U32 UR67, UR21, 0x6, URZ ;  /* 0x0000000615437899 */ /* 0x000fc400080006ff */
        /* <DEDUP_REMOVED lines=8> */
[----:B------:R1:W-:Y:S01]  /*2350*/  UTMALDG.3D [UR64], [UR54], desc[UR38] ;  /* 0x00002640360075b4 */ /* 0x0003e20008011000 */
[----:B------:R-:W-:Y:S01]  /*2360*/  UMOV UR11, UR67 ;  /* 0x00000043000b7c82 */ /* 0x000fe20008000000 */
[----:B------:R-:W-:Y:S01]  /*2370*/  UIADD3 UR24, UPT, UPT, UR8, 0x1a800, URZ ;  /* 0x0001a80008187890 */ /* 0x000fe2000fffe0ff */
[----:B------:R-:W-:Y:S01]  /*2380*/  UMOV UR73, UR9 ;  /* 0x0000000900497c82 */ /* 0x000fe20008000000 */
[----:B------:R-:W-:Y:S01]  /*2390*/  UMOV UR76, UR12 ;  /* 0x0000000c004c7c82 */ /* 0x000fe20008000000 */
[----:B------:R-:W-:-:S02]  /*23a0*/  UIADD3 UR16, UPT, UPT, UR8, 0x1c800, URZ ;  /* 0x0001c80008107890 */ /* 0x000fc4000fffe0ff */
[----:B------:R-:W-:Y:S01]  /*23b0*/  UIADD3 UR8, UPT, UPT, UR8, 0x1e800, URZ ;  /* 0x0001e80008087890 */ /* 0x000fe2000fffe0ff */
[----:B------:R2:W-:Y:S01]  /*23c0*/  UTMALDG.3D [UR72], [UR54], desc[UR38] ;  /* 0x00002648360075b4 */ /* 0x0005e20008011000 */
        /* <DEDUP_REMOVED lines=27> */
.L_x_34:
[----:B------:R-:W-:Y:S05]  /*2580*/  BSYNC.RECONVERGENT B0 ;  /* 0x0000000000007941 */ /* 0x000fea0003800200 */
.L_x_33:
[----:B------:R-:W-:Y:S01]  /*2590*/  UIADD3 UR21, UPT, UPT, UR21, 0x1, URZ ;  /* 0x0000000115157890 */ /* 0x000fe2000fffe0ff */
[----:B------:R-:W-:-:S03]  /*25a0*/  UMOV UR30, UR6 ;  /* 0x00000006001e7c82 */ /* 0x000fc60008000000 */
[----:B------:R-:W-:-:S09]  /*25b0*/  UISETP.NE.AND UP0, UPT, UR21, UR29, UPT ;  /* 0x0000001d1500728c */ /* 0x000fd2000bf05270 */
[----:B------:R-:W-:Y:S05]  /*25c0*/  BRA.U UP0, `(.L_x_35) ;  /* 0xfffffff900587547 */ /* 0x000fea000b83ffff */
.L_x_28:
[C---:B-1----:R-:W-:Y:S01]  /*25d0*/  LEA R2, R16.reuse, UR4, 0x3 ;  /* 0x0000000410027c11 */ /* 0x042fe2000f8e18ff */
[----:B------:R-:W-:Y:S01]  /*25e0*/  NOP ;  /* 0x0000000000007918 */ /* 0x000fe20000000000 */
[----:B--2---:R-:W-:Y:S02]  /*25f0*/  SHF.L.U32 R3, R13, 0x1f, RZ ;  /* 0x0000001f0d037819 */ /* 0x004fe400000006ff */
[----:B------:R-:W-:Y:S02]  /*2600*/  LEA R4, R16, UR4, 0x4 ;  /* 0x0000000410047c11 */ /* 0x000fe4000f8e20ff */
[----:B------:R-:W1:Y:S02]  /*2610*/  SYNCS.PHASECHK.TRANS64.TRYWAIT P0, [R2+URZ+0x70], R3 ;  /* 0x00007003020075a7 */ /* 0x000e6400080011ff */
[----:B-1----:R-:W-:Y:S05]  /*2620*/  @!P0 BRA `(.L_x_36) ;  /* 0x0000009400108947 */ /* 0x002fea0003800000 */
.L_x_172:
[----:B------:R-:W2:Y:S01]  /*2630*/  LDS.128 R4, [R4+0x100] ;  /* 0x0001000004047984 */ /* 0x000ea20000000c00 */
[----:B------:R-:W-:Y:S01]  /*2640*/  R2UR UR9, R65 ;  /* 0x00000000410972ca */ /* 0x000fe200000e0000 */
[----:B-1----:R-:W-:Y:S01]  /*2650*/  VIADD R2, R2, 0x80 ;  /* 0x0000008002027836 */ /* 0x002fe20000000000 */
[----:B---3--:R-:W-:Y:S01]  /*2660*/  ISETP.GE.AND P0, PT, R26, 0x1, PT ;  /* 0x000000011a00780c */ /* 0x008fe20003f06270 */
[----:B------:R-:W-:Y:S01]  /*2670*/  @!PT LDS RZ, [RZ] ;  /* 0x00000000fffff984 */ /* 0x000fe20000000800 */
[----:B------:R-:W-:Y:S01]  /*2680*/  @!PT LDS RZ, [RZ] ;  /* 0x00000000fffff984 */ /* 0x000fe20000000800 */
[----:B------:R-:W-:Y:S01]  /*2690*/  @!PT LDS RZ, [RZ] ;  /* 0x00000000fffff984 */ /* 0x000fe20000000800 */
[----:B------:R-:W-:Y:S01]  /*26a0*/  @!PT LDS RZ, [RZ] ;  /* 0x00000000fffff984 */ /* 0x000fe20000000800 */
[----:B------:R1:W-:Y:S06]  /*26b0*/  MEMBAR.ALL.CTA ;  /* 0x0000000000007992 */ /* 0x0003ec0000008000 */
[----:B-1----:R-:W1:Y:S01]  /*26c0*/  FENCE.VIEW.ASYNC.S ;  /* 0x00000000000073c6 */ /* 0x002e620000000000 */
[----:B------:R-:W-:-:S04]  /*26d0*/  PRMT R2, RZ, 0x654, R2 ;  /* 0x00000654ff027816 */ /* 0x000fc80000000002 */
[----:B-1----:R1:W-:Y:S01]  /*26e0*/  SYNCS.ARRIVE.TRANS64.RED.A1T0 RZ, [R2+URZ], RZ ;  /* 0x000000ff02ff79a7 */ /* 0x0023e200081004ff */
[----:B--2---:R-:W-:-:S13]  /*26f0*/  LOP3.LUT P2, RZ, R6, 0x1, RZ, 0xc0, !PT ;  /* 0x0000000106ff7812 */ /* 0x004fda000784c0ff */
[----:B------:R-:W-:Y:S01]  /*2700*/  @P2 SHF.R.U32.HI R3, RZ, 0x10, R5 ;  /* 0x00000010ff032819 */ /* 0x000fe20000011605 */
[----:B------:R-:W-:Y:S01]  /*2710*/  VOTEU.ANY UP0, P2 ;  /* 0x0000000000ff7886 */ /* 0x000fe20001000100 */
[----:B------:R-:W-:Y:S02]  /*2720*/  @P2 MOV R10, R4 ;  /* 0x00000004000a2202 */ /* 0x000fe40000000f00 */
[----:B------:R-:W-:Y:S02]  /*2730*/  @P2 R2UR.BROADCAST UR8, R3 ;  /* 0x00000000030822ca */ /* 0x000fe400008e0000 */
[----:B------:R-:W-:-:S11]  /*2740*/  @P2 LOP3.LUT R9, R5, 0xffff, RZ, 0xc0, !PT ;  /* 0x0000ffff05092812 */ /* 0x000fd600078ec0ff */
[----:B------:R-:W-:Y:S02]  /*2750*/  @UP0 UMOV UR9, UR8 ;  /* 0x0000000800090c82 */ /* 0x000fe40008000000 */
[----:B------:R-:W-:Y:S01]  /*2760*/  IMAD.U32 R65, RZ, RZ, UR9 ;  /* 0x00000009ff417e24 */ /* 0x000fe2000f8e00ff */
[----:B-1----:R-:W-:Y:S06]  /*2770*/  @!P0 BRA `(.L_x_37) ;  /* 0x0000000000b88947 */ /* 0x002fec0003800000 */
[----:B------:R-:W4:Y:S01]  /*2780*/  LDC.64 R4, c[0x0][0xb18] ;  /* 0x0002c600ff047b82 */ /* 0x000f220000000a00 */
[----:B------:R-:W-:-:S07]  /*2790*/  ISETP.NE.AND P3, PT, R26, 0x1, PT ;  /* 0x000000011a00780c */ /* 0x000fce0003f65270 */
[----:B------:R-:W1:Y:S08]  /*27a0*/  LDC.64 R6, c[0x0][0xb10] ;  /* 0x0002c400ff067b82 */ /* 0x000e700000000a00 */
[----:B------:R-:W2:Y:S08]  /*27b0*/  LDC R14, c[0x0][0xb20] ;  /* 0x0002c800ff0e7b82 */ /* 0x000eb00000000800 */
[----:B------:R-:W3:Y:S01]  /*27c0*/  LDC R15, c[0x0][0xb0c] ;  /* 0x0002c300ff0f7b82 */ /* 0x000ee20000000800 */
[----:B----4-:R-:W-:Y:S01]  /*27d0*/  IMAD.HI.U32 R19, R0, R5, RZ ;  /* 0x0000000500137227 */ /* 0x010fe200078e00ff */
[----:B------:R-:W-:-:S03]  /*27e0*/  ISETP.NE.AND P0, PT, R4, 0x1, PT ;  /* 0x000000010400780c */ /* 0x000fc60003f05270 */
[----:B------:R-:W-:-:S03]  /*27f0*/  IMAD.HI.U32 R5, R9, R5, RZ ;  /* 0x0000000509057227 */ /* 0x000fc600078e00ff */
[----:B------:R-:W4:Y:S01]  /*2800*/  LDC.64 R2, c[0x0][0xb28] ;  /* 0x0002ca00ff027b82 */ /* 0x000f220000000a00 */
[----:B-1----:R-:W-:-:S04]  /*2810*/  IMAD.HI.U32 R20, R8, R6, RZ ;  /* 0x0000000608147227 */ /* 0x002fc800078e00ff */
[----:B------:R-:W-:Y:S01]  /*2820*/  IMAD.HI.U32 R21, R10, R6, RZ ;  /* 0x000000060a157227 */ /* 0x000fe200078e00ff */
[----:B------:R-:W-:Y:S02]  /*2830*/  SHF.R.U32.HI R20, RZ, R7, R20 ;  /* 0x00000007ff147219 */ /* 0x000fe40000011614 */
[-C--:B--2---:R-:W-:Y:S02]  /*2840*/  SHF.R.U32.HI R19, RZ, R14.reuse, R19 ;  /* 0x0000000eff137219 */ /* 0x084fe40000011613 */
[----:B------:R-:W-:Y:S02]  /*2850*/  SHF.R.U32.HI R5, RZ, R14, R5 ;  /* 0x0000000eff057219 */ /* 0x000fe40000011605 */
[----:B------:R-:W-:Y:S02]  /*2860*/  SEL R19, R0, R19, !P0 ;  /* 0x0000001300137207 */ /* 0x000fe40004000000 */
[----:B------:R-:W-:Y:S02]  /*2870*/  SHF.R.U32.HI R21, RZ, R7, R21 ;  /* 0x00000007ff157219 */ /* 0x000fe40000011615 */
[----:B---3--:R-:W-:-:S02]  /*2880*/  ISETP.NE.AND P1, PT, R15, 0x1, PT ;  /* 0x000000010f00780c */ /* 0x008fc40003f25270 */
[----:B------:R-:W-:Y:S02]  /*2890*/  SEL R5, R9, R5, !P0 ;  /* 0x0000000509057207 */ /* 0x000fe40004000000 */
[----:B------:R-:W-:Y:S02]  /*28a0*/  SEL R20, R8, R20, !P1 ;  /* 0x0000001408147207 */ /* 0x000fe40004800000 */
[----:B------:R-:W-:Y:S01]  /*28b0*/  SEL R21, R10, R21, !P1 ;  /* 0x000000150a157207 */ /* 0x000fe20004800000 */
[----:B----4-:R-:W-:-:S04]  /*28c0*/  IMAD.HI.U32 R18, R19, R2, RZ ;  /* 0x0000000213127227 */ /* 0x010fc800078e00ff */
        /* <DEDUP_REMOVED lines=10> */
[----:B------:R-:W-:-:S04]  /*2970*/  @!P0 IMAD.HI.U32 R7, R21, R2, RZ ;  /* 0x0000000215078227 */ /* 0x000fc800078e00ff */
[----:B------:R-:W-:Y:S01]  /*2980*/  IMAD.MOV R2, RZ, RZ, -R6 ;  /* 0x000000ffff027224 */ /* 0x000fe200078e0a06 */
[----:B------:R-:W-:Y:S02]  /*2990*/  @!P0 SHF.R.U32.HI R3, RZ, R3, R7 ;  /* 0x00000003ff038219 */ /* 0x000fe40000011607 */
[----:B------:R-:W-:Y:S01]  /*29a0*/  IADD3 R7, PT, PT, -R5, RZ, RZ ;  /* 0x000000ff05077210 */ /* 0x000fe20007ffe1ff */
[----:B------:R-:W-:Y:S01]  /*29b0*/  IMAD R2, R26, R2, R5 ;  /* 0x000000021a027224 */ /* 0x000fe200078e0205 */
        /* <DEDUP_REMOVED lines=10> */
.L_x_37:
[----:B------:R-:W1:Y:S02]  /*2a60*/  LDCU UR8, c[0x0][0xb30] ;  /* 0x00016600ff0877ac */ /* 0x000e640008000800 */
[----:B-1----:R-:W-:-:S09]  /*2a70*/  UISETP.NE.AND UP0, UPT, UR8, 0x1, UPT ;  /* 0x000000010800788c */ /* 0x002fd2000bf05270 */
[----:B------:R-:W-:Y:S05]  /*2a80*/  BRA.U UP0, `(.L_x_38) ;  /* 0x0000000100407547 */ /* 0x000fea000b800000 */
[----:B------:R-:W1:Y:S08]  /*2a90*/  LDC.64 R4, c[0x0][0xb10] ;  /* 0x0002c400ff047b82 */ /* 0x000e700000000a00 */
[----:B------:R-:W2:Y:S08]  /*2aa0*/  LDC.64 R2, c[0x0][0xb18] ;  /* 0x0002c600ff027b82 */ /* 0x000eb00000000a00 */
[----:B------:R-:W3:Y:S08]  /*2ab0*/  LDC R6, c[0x0][0xb20] ;  /* 0x0002c800ff067b82 */ /* 0x000ef00000000800 */
[----:B------:R-:W4:Y:S01]  /*2ac0*/  LDC R7, c[0x0][0xb0c] ;  /* 0x0002c300ff077b82 */ /* 0x000f220000000800 */
[----:B-1----:R-:W-:-:S05]  /*2ad0*/  IMAD.HI.U32 R4, R10, R4, RZ ;  /* 0x000000040a047227 */ /* 0x002fca00078e00ff */
[----:B------:R-:W-:Y:S01]  /*2ae0*/  SHF.R.U32.HI R4, RZ, R5, R4 ;  /* 0x00000005ff047219 */ /* 0x000fe20000011604 */
[----:B--2---:R-:W-:Y:S01]  /*2af0*/  IMAD.HI.U32 R3, R9, R3, RZ ;  /* 0x0000000309037227 */ /* 0x004fe200078e00ff */
[----:B------:R-:W-:-:S04]  /*2b00*/  ISETP.NE.AND P0, PT, R2, 0x1, PT ;  /* 0x000000010200780c */ /* 0x000fc80003f05270 */
[----:B---3--:R-:W-:-:S04]  /*2b10*/  SHF.R.U32.HI R3, RZ, R6, R3 ;  /* 0x00000006ff037219 */ /* 0x008fc80000011603 */
[----:B------:R-:W-:Y:S02]  /*2b20*/  SEL R3, R9, R3, !P0 ;  /* 0x0000000309037207 */ /* 0x000fe40004000000 */
[----:B----4-:R-:W-:-:S04]  /*2b30*/  ISETP.NE.AND P1, PT, R7, 0x1, PT ;  /* 0x000000010700780c */ /* 0x010fc80003f25270 */
[----:B------:R-:W-:-:S05]  /*2b40*/  SEL R4, R10, R4, !P1 ;  /* 0x000000040a047207 */ /* 0x000fca0004800000 */
[----:B------:R-:W-:Y:S02]  /*2b50*/  IMAD.IADD R5, R3, 0x1, -R4 ;  /* 0x0000000103057824 */ /* 0x000fe400078e0a04 */
[----:B------:R-:W-:Y:S02]  /*2b60*/  IMAD.IADD R3, R4, 0x1, -R3 ;  /* 0x0000000104037824 */ /* 0x000fe400078e0a03 */
[----:B------:R-:W-:Y:S02]  /*2b70*/  IMAD R10, R5, R7, R10 ;  /* 0x00000007050a7224 */ /* 0x000fe400078e020a */
[----:B------:R-:W-:-:S07]  /*2b80*/  IMAD R9, R3, R2, R9 ;  /* 0x0000000203097224 */ /* 0x000fce00078e0209 */
.L_x_38:
[----:B------:R-:W-:Y:S01]  /*2b90*/  VIADD R16, R16, 0x1 ;  /* 0x0000000110107836 */ /* 0x000fe20000000000 */
[----:B------:R-:W-:Y:S01]  /*2ba0*/  PLOP3.LUT P1, PT, PT, PT, PT, 0x80, 0x8 ;  /* 0x000000000008781c */ /* 0x000fe20003f2f070 */
[----:B------:R-:W-:Y:S02]  /*2bb0*/  IMAD.IADD R15, R10, 0x1, R63 ;  /* 0x000000010a0f7824 */ /* 0x000fe400078e023f */
[----:B------:R-:W-:Y:S01]  /*2bc0*/  IMAD.IADD R14, R9, 0x1, R62 ;  /* 0x00000001090e7824 */ /* 0x000fe200078e023e */
[----:B------:R-:W-:-:S04]  /*2bd0*/  ISETP.NE.AND P0, PT, R16, 0x2, PT ;  /* 0x000000021000780c */ /* 0x000fc80003f05270 */
[----:B------:R-:W-:Y:S02]  /*2be0*/  SEL R2, RZ, 0x1, P0 ;  /* 0x00000001ff027807 */ /* 0x000fe40000000000 */
[----:B------:R-:W-:Y:S02]  /*2bf0*/  SEL R16, R16, RZ, P0 ;  /* 0x000000ff10107207 */ /* 0x000fe40000000000 */
[----:B------:R-:W-:Y:S01]  /*2c00*/  LOP3.LUT R13, R13, R2, RZ, 0x3c, !PT ;  /* 0x000000020d0d7212 */ /* 0x000fe200078e3cff */
[----:B------:R-:W-:Y:S06]  /*2c10*/  @P2 BRA `(.L_x_39) ;  /* 0xffffffe8003c2947 */ /* 0x000fec000383ffff */
[----:B------:R-:W-:Y:S01]  /*2c20*/  UIADD3 UR5, UPT, UPT, UR4, 0x10, URZ ;  /* 0x0000001004057890 */ /* 0x000fe2000fffe0ff */
[----:B------:R-:W-:-:S03]  /*2c30*/  SHF.L.U32 R2, R17, 0x1f, RZ ;  /* 0x0000001f11027819 */ /* 0x000fc600000006ff */
[----:B------:R-:W-:-:S09]  /*2c40*/  ULEA UR4, UR6, UR5, 0x3 ;  /* 0x0000000506047291 */ /* 0x000fd2000f8e18ff */
[----:B------:R-:W1:Y:S02]  /*2c50*/  SYNCS.PHASECHK.TRANS64.TRYWAIT P0, [UR4], R2 ;  /* 0x00000002ff0075a7 */ /* 0x000e640008001104 */
[----:B-1----:R-:W-:Y:S05]  /*2c60*/  @!P0 BRA `(.L_x_40) ;  /* 0x0000008c00948947 */ /* 0x002fea0003800000 */
.L_x_174:
[----:B------:R-:W-:-:S04]  /*2c70*/  UIADD3 UR6, UPT, UPT, UR6, 0x1, URZ ;  /* 0x0000000106067890 */ /* 0x000fc8000fffe0ff */
[----:B------:R-:W-:-:S04]  /*2c80*/  UISETP.NE.AND UP0, UPT, UR6, 0x2, UPT ;  /* 0x000000020600788c */ /* 0x000fc8000bf05270 */
[----:B------:R-:W-:Y:S02]  /*2c90*/  USEL UR4, URZ, 0x1, UP0 ;  /* 0x00000001ff047887 */ /* 0x000fe40008000000 */
[----:B------:R-:W-:-:S04]  /*2ca0*/  USEL UR6, UR6, URZ, UP0 ;  /* 0x000000ff06067287 */ /* 0x000fc80008000000 */
[----:B------:R-:W-:Y:S01]  /*2cb0*/  ULEA UR6, UR6, UR5, 0x3 ;  /* 0x0000000506067291 */ /* 0x000fe2000f8e18ff */
[----:B-1----:R-:W-:-:S04]  /*2cc0*/  LOP3.LUT R2, R17, UR4, RZ, 0x3c, !PT ;  /* 0x0000000411027c12 */ /* 0x002fc8000f8e3cff */
[----:B------:R-:W-:Y:S01]  /*2cd0*/  SHF.L.U32 R2, R2, 0x1f, RZ ;  /* 0x0000001f02027819 */ /* 0x000fe200000006ff */
[----:B----4-:R-:W-:-:S07]  /*2ce0*/  IMAD.U32 R0, RZ, RZ, UR6 ;  /* 0x00000006ff007e24 */ /* 0x010fce000f8e00ff */
.L_x_41:
[----:B-1----:R1:W2:Y:S02]  /*2cf0*/  SYNCS.PHASECHK.TRANS64.TRYWAIT P0, [R0+URZ], R2 ;  /* 0x00000002000075a7 */ /* 0x0022a400080011ff */
[----:B--2---:R-:W-:Y:S05]  /*2d00*/  @!P0 NANOSLEEP.SYNCS 0x989680 ;  /* 0x009896800000895d */ /* 0x004fea0003900000 */
[----:B------:R-:W2:Y:S02]  /*2d10*/  @!P0 SYNCS.PHASECHK.TRANS64 P0, [R0+URZ], R2 ;  /* 0x00000002000085a7 */ /* 0x000ea400080010ff */
[----:B--2---:R-:W-:Y:S05]  /*2d20*/  @P0 EXIT ;  /* 0x000000000000094d */ /* 0x004fea0003800000 */
[----:B------:R-:W-:Y:S05]  /*2d30*/  BRA `(.L_x_41) ;  /* 0xfffffffc00ec7947 */ /* 0x000fea000383ffff */
.L_x_17:
[----:B------:R-:W-:-:S04]  /*2d40*/  UISETP.NE.AND UP1, UPT, UR37, URZ, UPT ;  /* 0x000000ff2500728c */ /* 0x000fc8000bf25270 */
[----:B------:R-:W-:-:S09]  /*2d50*/  UISETP.NE.OR UP1, UPT, UR8, 0x1, UP1 ;  /* 0x000000010800788c */ /* 0x000fd20008f25670 */
[----:B------:R-:W-:Y:S05]  /*2d60*/  BRA.U UP1, `(.L_x_42) ;  /* 0x0000000501487547 */ /* 0x000fea000b800000 */
[----:B------:R-:W-:Y:S01]  /*2d70*/  ISETP.NE.AND P2, PT, R2, RZ, PT ;  /* 0x000000ff0200720c */ /* 0x000fe20003f45270 */
[----:B------:R-:W-:Y:S01]  /*2d80*/  IMAD.MOV.U32 R12, RZ, RZ, 0x1 ;  /* 0x00000001ff0c7424 */ /* 0x000fe200078e00ff */
[----:B------:R-:W-:Y:S02]  /*2d90*/  CS2R R10, SRZ ;  /* 0x00000000000a7805 */ /* 0x000fe4000001ff00 */
[----:B------:R-:W-:Y:S01]  /*2da0*/  CS2R R8, SRZ ;  /* 0x0000000000087805 */ /* 0x000fe2000001ff00 */
[----:B------:R-:W-:Y:S01]  /*2db0*/  UMOV UR4, 0x400 ;  /* 0x0000040000047882 */ /* 0x000fe20000000000 */
[----:B------:R-:W-:Y:S01]  /*2dc0*/  UMOV UR6, URZ ;  /* 0x000000ff00067c82 */ /* 0x000fe20008000000 */
[----:B------:R-:W-:-:S12]  /*2dd0*/  ULEA UR37, UR37, UR4, 0x18 ;  /* 0x0000000425257291 */ /* 0x000fd8000f8ec0ff */
.L_x_46:
[----:B------:R-:W-:Y:S02]  /*2de0*/  LEA R0, R8, UR37, 0x3 ;  /* 0x0000002508007c11 */ /* 0x000fe4000f8e18ff */
[----:B------:R-:W-:-:S03]  /*2df0*/  SHF.L.U32 R4, R9, 0x1f, RZ ;  /* 0x0000001f09047819 */ /* 0x000fc600000006ff */
[----:B------:R-:W-:Y:S01]  /*2e00*/  VIADD R5, R0, 0xe0 ;  /* 0x000000e000057836 */ /* 0x000fe20000000000 */
[----:B------:R-:W1:Y:S02]  /*2e10*/  SYNCS.PHASECHK.TRANS64.TRYWAIT P0, [R0+URZ+0xd0], R4 ;  /* 0x0000d004000075a7 */ /* 0x000e6400080011ff */
[----:B-1----:R-:W-:Y:S05]  /*2e20*/  @!P0 BRA `(.L_x_43) ;  /* 0x0000008c003c8947 */ /* 0x002fea0003800000 */
.L_x_175:
[----:B------:R-:W-:Y:S01]  /*2e30*/  ULEA UR5, UR6, UR37, 0x3 ;  /* 0x0000002506057291 */ /* 0x000fe2000f8e18ff */
[----:B-1----:R-:W-:Y:S01]  /*2e40*/  PRMT R0, RZ, 0x654, R5 ;  /* 0x00000654ff007816 */ /* 0x002fe20000000005 */
[----:B------:R-:W-:Y:S01]  /*2e50*/  @!P2 IMAD.MOV.U32 R4, RZ, RZ, 0x10 ;  /* 0x00000010ff04a424 */ /* 0x000fe200078e00ff */
[----:B------:R-:W-:Y:S01]  /*2e60*/  SHF.L.U32 R5, R12, 0x1f, RZ ;  /* 0x0000001f0c057819 */ /* 0x000fe200000006ff */
[----:B------:R-:W-:Y:S01]  /*2e70*/  UIADD3 UR4, UPT, UPT, UR5, 0x70, URZ ;  /* 0x0000007005047890 */ /* 0x000fe2000fffe0ff */
[----:B------:R1:W-:Y:S05]  /*2e80*/  SYNCS.ARRIVE.TRANS64.RED.A1T0 RZ, [R0+URZ], RZ ;  /* 0x000000ff00ff79a7 */ /* 0x0003ea00081004ff */
[----:B------:R-:W-:Y:S01]  /*2e90*/  IMAD.U32 R6, RZ, RZ, UR4 ;  /* 0x00000004ff067e24 */ /* 0x000fe2000f8e00ff */
[----:B------:R-:W2:Y:S04]  /*2ea0*/  SYNCS.PHASECHK.TRANS64.TRYWAIT P0, [UR5+0x80], R5 ;  /* 0x00008005ff0075a7 */ /* 0x000ea80008001105 */
[----:B------:R-:W-:Y:S01]  /*2eb0*/  PRMT R6, R2, 0x654, R6 ;  /* 0x0000065402067816 */ /* 0x000fe20000000006 */
[----:B-12---:R-:W-:Y:S06]  /*2ec0*/  @!P0 BRA `(.L_x_44) ;  /* 0x0000008c00288947 */ /* 0x006fec0003800000 */
.L_x_177:
[----:B------:R-:W-:Y:S01]  /*2ed0*/  ULEA UR4, UR6, UR37, 0x4 ;  /* 0x0000002506047291 */ /* 0x000fe2000f8e20ff */
[----:B------:R-:W-:Y:S01]  /*2ee0*/  SEL R3, R6, R3, !P2 ;  /* 0x0000000306037207 */ /* 0x000fe20005000000 */
[----:B------:R-:W-:Y:S01]  /*2ef0*/  UIADD3 UR5, UPT, UPT, UR5, 0x70, URZ ;  /* 0x0000007005057890 */ /* 0x000fe2000fffe0ff */
[----:B-1----:R-:W-:Y:S01]  /*2f00*/  LEA R0, R11, UR37, 0x3 ;  /* 0x000000250b007c11 */ /* 0x002fe2000f8e18ff */
[----:B------:R-:W-:Y:S01]  /*2f10*/  UIADD3 UR4, UPT, UPT, UR4, 0x100, URZ ;  /* 0x0000010004047890 */ /* 0x000fe2000fffe0ff */
[----:B------:R1:W-:Y:S01]  /*2f20*/  @!P2 SYNCS.ARRIVE.TRANS64.RED RZ, [R3+URZ], R4 ;  /* 0x0000000403ffa9a7 */ /* 0x0003e200080004ff */
[----:B------:R-:W-:Y:S01]  /*2f30*/  UIADD3 UR6, UPT, UPT, UR6, 0x1, URZ ;  /* 0x0000000106067890 */ /* 0x000fe2000fffe0ff */
[----:B------:R-:W-:-:S03]  /*2f40*/  VIADD R8, R8, 0x1 ;  /* 0x0000000108087836 */ /* 0x000fc60000000000 */
[----:B------:R-:W-:Y:S02]  /*2f50*/  UISETP.NE.AND UP0, UPT, UR6, 0x2, UPT ;  /* 0x000000020600788c */ /* 0x000fe4000bf05270 */
[----:B------:R-:W-:Y:S01]  /*2f60*/  ISETP.NE.AND P0, PT, R8, 0x2, PT ;  /* 0x000000020800780c */ /* 0x000fe20003f05270 */
[----:B------:R-:W-:Y:S06]  /*2f70*/  UGETNEXTWORKID.BROADCAST [UR4], [UR5] ;  /* 0x00000000040073ca */ /* 0x000fec0008000100 */
[----:B------:R-:W-:Y:S02]  /*2f80*/  USEL UR4, URZ, 0x1, UP0 ;  /* 0x00000001ff047887 */ /* 0x000fe40008000000 */
[----:B------:R-:W-:-:S04]  /*2f90*/  USEL UR6, UR6, URZ, UP0 ;  /* 0x000000ff06067287 */ /* 0x000fc80008000000 */
[----:B------:R-:W-:Y:S02]  /*2fa0*/  LOP3.LUT R12, R12, UR4, RZ, 0x3c, !PT ;  /* 0x000000040c0c7c12 */ /* 0x000fe4000f8e3cff */
[----:B-1----:R-:W-:-:S04]  /*2fb0*/  SHF.L.U32 R4, R10, 0x1f, RZ ;  /* 0x0000001f0a047819 */ /* 0x002fc800000006ff */
[----:B------:R-:W1:Y:S02]  /*2fc0*/  SYNCS.PHASECHK.TRANS64.TRYWAIT P1, [R0+URZ+0x70], R4 ;  /* 0x00007004000075a7 */ /* 0x000e6400080211ff */
[----:B-1----:R-:W-:Y:S05]  /*2fd0*/  @!P1 BRA `(.L_x_45) ;  /* 0x0000008800fc9947 */ /* 0x002fea0003800000 */
.L_x_178:
[C---:B-1----:R-:W-:Y:S01]  /*2fe0*/  LEA R4, R11.reuse, UR37, 0x4 ;  /* 0x000000250b047c11 */ /* 0x042fe2000f8e20ff */
[----:B------:R-:W-:Y:S01]  /*2ff0*/  VIADD R0, R0, 0x80 ;  /* 0x0000008000007836 */ /* 0x000fe20000000000 */
[----:B------:R-:W-:Y:S01]  /*3000*/  SEL R8, R8, RZ, P0 ;  /* 0x000000ff08087207 */ /* 0x000fe20000000000 */
[----:B------:R-:W-:-:S03]  /*3010*/  VIADD R11, R11, 0x1 ;  /* 0x000000010b0b7836 */ /* 0x000fc60000000000 */
[----:B------:R-:W1:Y:S01]  /*3020*/  LDS.128 R4, [R4+0x100] ;  /* 0x0001000004047984 */ /* 0x000e620000000c00 */
[----:B------:R-:W-:Y:S02]  /*3030*/  PRMT R0, RZ, 0x654, R0 ;  /* 0x00000654ff007816 */ /* 0x000fe40000000000 */
[C---:B------:R-:W-:Y:S01]  /*3040*/  ISETP.NE.AND P1, PT, R11.reuse, 0x2, PT ;  /* 0x000000020b00780c */ /* 0x040fe20003f25270 */
[----:B------:R-:W-:Y:S01]  /*3050*/  @!PT LDS RZ, [RZ] ;  /* 0x00000000fffff984 */ /* 0x000fe20000000800 */
[----:B------:R-:W-:Y:S01]  /*3060*/  @!PT LDS RZ, [RZ] ;  /* 0x00000000fffff984 */ /* 0x000fe20000000800 */
[----:B------:R-:W-:Y:S01]  /*3070*/  @!PT LDS RZ, [RZ] ;  /* 0x00000000fffff984 */ /* 0x000fe20000000800 */
[----:B------:R-:W-:Y:S01]  /*3080*/  @!PT LDS RZ, [RZ] ;  /* 0x00000000fffff984 */ /* 0x000fe20000000800 */
[----:B------:R2:W-:Y:S06]  /*3090*/  MEMBAR.ALL.CTA ;  /* 0x0000000000007992 */ /* 0x0005ec0000008000 */
[----:B--2---:R-:W2:Y:S01]  /*30a0*/  FENCE.VIEW.ASYNC.S ;  /* 0x00000000000073c6 */ /* 0x004ea20000000000 */
[----:B------:R-:W-:Y:S01]  /*30b0*/  SEL R11, R11, RZ, P1 ;  /* 0x000000ff0b0b7207 */ /* 0x000fe20000800000 */
[----:B--2---:R2:W-:Y:S01]  /*30c0*/  SYNCS.ARRIVE.TRANS64.RED.A1T0 RZ, [R0+URZ], RZ ;  /* 0x000000ff00ff79a7 */ /* 0x0045e200081004ff */
[----:B-1----:R-:W-:-:S02]  /*30d0*/  LOP3.LUT P3, RZ, R6, 0x1, RZ, 0xc0, !PT ;  /* 0x0000000106ff7812 */ /* 0x002fc4000786c0ff */
[----:B------:R-:W-:-:S04]  /*30e0*/  SEL R4, RZ, 0x1, P1 ;  /* 0x00000001ff047807 */ /* 0x000fc80000800000 */
[----:B------:R-:W-:Y:S02]  /*30f0*/  LOP3.LUT R10, R10, R4, RZ, 0x3c, !PT ;  /* 0x000000040a0a7212 */ /* 0x000fe400078e3cff */
[----:B--2---:R-:W-:-:S04]  /*3100*/  SEL R0, RZ, 0x1, P0 ;  /* 0x00000001ff007807 */ /* 0x004fc80000000000 */
[----:B------:R-:W-:Y:S01]  /*3110*/  LOP3.LUT R9, R9, R0, RZ, 0x3c, !PT ;  /* 0x0000000009097212 */ /* 0x000fe200078e3cff */
[----:B------:R-:W-:Y:S06]  /*3120*/  @P3 BRA `(.L_x_46) ;  /* 0xfffffffc002c3947 */ /* 0x000fec000383ffff */
[----:B------:R-:W-:Y:S01]  /*3130*/  ULEA UR5, UR6, UR37, 0x3 ;  /* 0x0000002506057291 */ /* 0x000fe2000f8e18ff */
[----:B------:R-:W-:-:S08]  /*3140*/  SHF.L.U32 R2, R12, 0x1f, RZ ;  /* 0x0000001f0c027819 */ /* 0x000fd000000006ff */
[----:B------:R-:W1:Y:S02]  /*3150*/  SYNCS.PHASECHK.TRANS64 P0, [UR5+0x80], R2 ;  /* 0x00008002ff0075a7 */ /* 0x000e640008001005 */
[----:B-1----:R-:W-:Y:S05]  /*3160*/  @P0 BRA `(.L_x_47) ;  /* 0x0000000000080947 */ /* 0x002fea0003800000 */
[----:B------:R-:W1:Y:S02]  /*3170*/  SYNCS.PHASECHK.TRANS64.TRYWAIT P0, [UR5+0x80], R2 ;  /* 0x00008002ff0075a7 */ /* 0x000e640008001105 */
[----:B-1----:R-:W-:Y:S05]  /*3180*/  @!P0 BRA `(.L_x_48) ;  /* 0x0000008800a48947 */ /* 0x002fea0003800000 */
.L_x_47:
[----:B------:R-:W-:-:S04]  /*3190*/  UIADD3 UR4, UPT, UPT, UR6, 0x1, URZ ;  /* 0x0000000106047890 */ /* 0x000fc8000fffe0ff */
[----:B------:R-:W-:-:S04]  /*31a0*/  UISETP.NE.AND UP0, UPT, UR4, 0x2, UPT ;  /* 0x000000020400788c */ /* 0x000fc8000bf05270 */
[----:B------:R-:W-:Y:S02]  /*31b0*/  USEL UR7, URZ, 0x1, UP0 ;  /* 0x00000001ff077887 */ /* 0x000fe40008000000 */
[----:B------:R-:W-:-:S04]  /*31c0*/  USEL UR4, UR4, URZ, UP0 ;  /* 0x000000ff04047287 */ /* 0x000fc80008000000 */
[----:B------:R-:W-:Y:S01]  /*31d0*/  ULEA UR4, UR4, UR37, 0x3 ;  /* 0x0000002504047291 */ /* 0x000fe2000f8e18ff */
[----:B-1----:R-:W-:-:S04]  /*31e0*/  LOP3.LUT R2, R12, UR7, RZ, 0x3c, !PT ;  /* 0x000000070c027c12 */ /* 0x002fc8000f8e3cff */
[----:B------:R-:W-:-:S04]  /*31f0*/  SHF.L.U32 R0, R2, 0x1f, RZ ;  /* 0x0000001f02007819 */ /* 0x000fc800000006ff */
[----:B------:R-:W1:Y:S02]  /*3200*/  SYNCS.PHASECHK.TRANS64 P0, [UR4+0x80], R0 ;  /* 0x00008000ff0075a7 */ /* 0x000e640008001004 */
[----:B-1----:R-:W-:Y:S05]  /*3210*/  @P0 EXIT ;  /* 0x000000000000094d */ /* 0x002fea0003800000 */
[----:B------:R-:W-:Y:S02]  /*3220*/  SHF.L.U32 R2, R2, 0x1f, RZ ;  /* 0x0000001f02027819 */ /* 0x000fe400000006ff */
[----:B------:R-:W-:-:S07]  /*3230*/  MOV R0, UR4 ;  /* 0x0000000400007c02 */ /* 0x000fce0008000f00 */
.L_x_49:
[----:B-1----:R1:W2:Y:S02]  /*3240*/  SYNCS.PHASECHK.TRANS64.TRYWAIT P0, [R0+URZ+0x80], R2 ;  /* 0x00008002000075a7 */ /* 0x0022a400080011ff */
[----:B--2---:R-:W-:Y:S05]  /*3250*/  @!P0 NANOSLEEP.SYNCS 0x989680 ;  /* 0x009896800000895d */ /* 0x004fea0003900000 */
[----:B------:R-:W2:Y:S02]  /*3260*/  @!P0 SYNCS.PHASECHK.TRANS64 P0, [R0+URZ+0x80], R2 ;  /* 0x00008002000085a7 */ /* 0x000ea400080010ff */
[----:B--2---:R-:W-:Y:S05]  /*3270*/  @P0 EXIT ;  /* 0x000000000000094d */ /* 0x004fea0003800000 */
[----:B------:R-:W-:Y:S05]  /*3280*/  BRA `(.L_x_49) ;  /* 0xfffffffc00ec7947 */ /* 0x000fea000383ffff */
.L_x_42:
[----:B------:R-:W-:-:S09]  /*3290*/  UISETP.NE.AND UP1, UPT, UR8, URZ, UPT ;  /* 0x000000ff0800728c */ /* 0x000fd2000bf25270 */
[----:B------:R-:W-:Y:S05]  /*32a0*/  BRA.U UP1, `(.L_x_50) ;  /* 0x00000011013c7547 */ /* 0x000fea000b800000 */
[----:B------:R-:W-:Y:S01]  /*32b0*/  UMOV UR4, 0x40 ;  /* 0x0000004000047882 */ /* 0x000fe20000000000 */
[----:B------:R-:W-:Y:S01]  /*32c0*/  NOP ;  /* 0x0000000000007918 */ /* 0x000fe20000000000 */
[----:B------:R-:W-:Y:S01]  /*32d0*/  ULEA UR4, UR37, UR4, 0x18 ;  /* 0x0000000425047291 */ /* 0x000fe2000f8ec0ff */
[----:B------:R-:W-:Y:S02]  /*32e0*/  UMOV UR5, 0x400 ;  /* 0x0000040000057882 */ /* 0x000fe40000000000 */
[----:B------:R-:W-:-:S06]  /*32f0*/  ULEA UR37, UR37, UR5, 0x18 ;  /* 0x0000000525257291 */ /* 0x000fcc000f8ec0ff */
[----:B------:R-:W1:Y:S02]  /*3300*/  LDS.U8 R0, [UR4+0x1c] ;  /* 0x00001c04ff007984 */ /* 0x000e640008000000 */
[----:B-1----:R-:W-:-:S13]  /*3310*/  ISETP.NE.AND P0, PT, R0, RZ, PT ;  /* 0x000000ff0000720c */ /* 0x002fda0003f05270 */
[----:B------:R-:W-:Y:S05]  /*3320*/  @P0 BRA `(.L_x_51) ;  /* 0x0000000000580947 */ /* 0x000fea0003800000 */
[----:B------:R-:W-:-:S13]  /*3330*/  ELECT P0, URZ, PT ;  /* 0x0000000000ff782f */ /* 0x000fda0003800000 */
[----:B------:R-:W-:Y:S05]  /*3340*/  @!P0 BRA `(.L_x_52) ;  /* 0x0000000000608947 */ /* 0x000fea0003800000 */
[----:B------:R-:W-:Y:S01]  /*3350*/  UMOV UR5, 0x10 ;  /* 0x0000001000057882 */ /* 0x000fe20000000000 */
[----:B------:R-:W-:Y:S01]  /*3360*/  HFMA2 R0, -RZ, RZ, 0, 5.9604644775390625e-08 ;  /* 0x00000001ff007431 */ /* 0x000fe200000001ff */
[----:B------:R-:W-:-:S03]  /*3370*/  MOV R2, 0xffff ;  /* 0x0000ffff00027802 */ /* 0x000fc60000000f00 */
[----:B------:R-:W-:Y:S04]  /*3380*/  DEPBAR.LE SB1, 0x36 ;  /* 0x00009d800000791a */ /* 0x000fe80000000000 */
[----:B------:R-:W1:Y:S02]  /*3390*/  UTCATOMSWS.FIND_AND_SET.ALIGN UP0, UR5, UR5 ;  /* 0x00000005000575e3 */ /* 0x000e640008000800 */
[----:B-1----:R-:W-:Y:S01]  /*33a0*/  MOV R3, UR5 ;  /* 0x0000000500037c02 */ /* 0x002fe20008000f00 */
[----:B------:R-:W-:Y:S06]  /*33b0*/  BRA.U UP0, `(.L_x_53) ;  /* 0x0000000100187547 */ /* 0x000fec000b800000 */
.L_x_54:
[----:B------:R-:W-:Y:S05]  /*33c0*/  NANOSLEEP 0x64 ;  /* 0x000000640000795d */ /* 0x000fea0003800000 */
[----:B------:R-:W-:-:S05]  /*33d0*/  UMOV UR5, 0x10 ;  /* 0x0000001000057882 */ /* 0x000fca0000000000 */
[----:B------:R-:W-:Y:S04]  /*33e0*/  DEPBAR.LE SB1, 0x36 ;  /* 0x00009d800000791a */ /* 0x000fe80000000000 */
[----:B------:R-:W1:Y:S02]  /*33f0*/  UTCATOMSWS.FIND_AND_SET.ALIGN UP0, UR5, UR5 ;  /* 0x00000005000575e3 */ /* 0x000e640008000800 */
[----:B-1----:R-:W-:Y:S01]  /*3400*/  MOV R3, UR5 ;  /* 0x0000000500037c02 */ /* 0x002fe20008000f00 */
[----:B------:R-:W-:Y:S05]  /*3410*/  BRA.U !UP0, `(.L_x_54) ;  /* 0xfffffffd08e87547 */ /* 0x000fea000b83ffff */
.L_x_53:
[-C--:B------:R-:W-:Y:S02]  /*3420*/  SHF.L.U32 R2, R2, R3.reuse, RZ ;  /* 0x0000000302027219 */ /* 0x080fe400000006ff */
[----:B------:R-:W-:Y:S01]  /*3430*/  SHF.L.U32 R0, R0, R3, RZ ;  /* 0x0000000300007219 */ /* 0x000fe200000006ff */
[----:B------:R-:W-:Y:S02]  /*3440*/  IMAD.SHL.U32 R3, R3, 0x20, RZ ;  /* 0x0000002003037824 */ /* 0x000fe400078e00ff */
[----:B------:R1:W-:Y:S04]  /*3450*/  ATOMS.OR RZ, [UR4+0x14], R2 ;  /* 0x00001402ffff798c */ /* 0x0003e8000b000004 */
[----:B------:R1:W-:Y:S04]  /*3460*/  ATOMS.OR RZ, [UR4+0x18], R0 ;  /* 0x00001800ffff798c */ /* 0x0003e8000b000004 */
[----:B------:R1:W-:Y:S01]  /*3470*/  STS [UR37+0x120], R3 ;  /* 0x00012003ff007988 */ /* 0x0003e20008000825 */
[----:B------:R-:W-:Y:S05]  /*3480*/  BRA `(.L_x_52) ;  /* 0x0000000000107947 */ /* 0x000fea0003800000 */
.L_x_51:
[----:B------:R-:W-:Y:S02]  /*3490*/  MOV R0, 0xffffffff ;  /* 0xffffffff00007802 */ /* 0x000fe40000000f00 */
[----:B------:R-:W-:-:S03]  /*34a0*/  MOV R2, 0x34d0 ;  /* 0x000034d000027802 */ /* 0x000fc60000000f00 */
[----:B------:R1:W-:Y:S04]  /*34b0*/  STS [UR37+0x120], R0 ;  /* 0x00012000ff007988 */ /* 0x0003e80008000825 */
[----:B-1-3-5:R-:W-:Y:S05]  /*34c0*/  CALL.REL.NOINC `($__internal_1_$__cuda_sm10x_tcgen05_guardrail_trap_phase_invalid_during_alloc) ;  /* 0x00000090009c7944 */ /* 0x02afea0003c00000 */
.L_x_52:
[----:B------:R-:W-:Y:S05]  /*34d0*/  WARPSYNC.ALL ;  /* 0x0000000000007948 */ /* 0x000fea0003800000 */
[----:B------:R-:W2:Y:S01]  /*34e0*/  S2UR UR5, SR_CgaCtaId ;  /* 0x00000000000579c3 */ /* 0x000ea20000008800 */
[----:B------:R-:W-:Y:S01]  /*34f0*/  UMOV UR4, 0x400 ;  /* 0x0000040000047882 */ /* 0x000fe20000000000 */
[----:B------:R-:W-:-:S06]  /*3500*/  NOP ;  /* 0x0000000000007918 */ /* 0x000fcc0000000000 */
[----:B------:R-:W-:Y:S06]  /*3510*/  BAR.ARV 0x6, 0xa0 ;  /* 0x0182800000007b1d */ /* 0x000fec0000002000 */
[----:B------:R-:W4:Y:S01]  /*3520*/  LDCU UR7, c[0x0][0x38c] ;  /* 0x00007180ff0777ac */ /* 0x000f220008000800 */
[----:B------:R-:W-:Y:S01]  /*3530*/  IMAD.MOV.U32 R11, RZ, RZ, 0x1 ;  /* 0x00000001ff0b7424 */ /* 0x000fe200078e00ff */
[----:B------:R-:W-:Y:S01]  /*3540*/  CS2R R8, SRZ ;  /* 0x0000000000087805 */ /* 0x000fe2000001ff00 */
[----:B------:R-:W-:Y:S01]  /*3550*/  IMAD.MOV.U32 R10, RZ, RZ, RZ ;  /* 0x000000ffff0a7224 */ /* 0x000fe200078e00ff */
[----:B------:R-:W3:Y:S01]  /*3560*/  LDCU UR6, c[0x0][0x38c] ;  /* 0x00007180ff0677ac */ /* 0x000ee20008000800 */
[----:B------:R-:W-:Y:S01]  /*3570*/  UMOV UR15, URZ ;  /* 0x000000ff000f7c82 */ /* 0x000fe20008000000 */
[----:B------:R-:W-:Y:S01]  /*3580*/  UMOV UR14, URZ ;  /* 0x000000ff000e7c82 */ /* 0x000fe20008000000 */
[----:B--2---:R-:W-:Y:S01]  /*3590*/  ULEA UR5, UR5, UR4, 0x18 ;  /* 0x0000000405057291 */ /* 0x004fe2000f8ec0ff */
[----:B------:R-:W-:Y:S01]  /*35a0*/  UMOV UR32, 0x0 ;  /* 0x0000000000207882 */ /* 0x000fe20000000000 */
[----:B------:R-:W-:-:S02]  /*35b0*/  UMOV UR33, 0x4418910 ;  /* 0x0441891000217882 */ /* 0x000fc40000000000 */
[----:B------:R-:W-:Y:S02]  /*35c0*/  UIADD3 UR9, UPT, UPT, UR5, 0x8800, URZ ;  /* 0x0000880005097890 */ /* 0x000fe4000fffe0ff */
[----:B------:R-:W-:Y:S02]  /*35d0*/  UIADD3 UR10, UPT, UPT, UR5, 0x10800, URZ ;  /* 0x00010800050a7890 */ /* 0x000fe4000fffe0ff */
[----:B----4-:R-:W-:Y:S01]  /*35e0*/  UIADD3 UR7, UPT, UPT, UR7, 0x3f, URZ ;  /* 0x0000003f07077890 */ /* 0x010fe2000fffe0ff */
[----:B-1----:R-:W1:Y:S01]  /*35f0*/  LDS R0, [UR5+0x120] ;  /* 0x00012005ff007984 */ /* 0x002e620008000800 */
[----:B------:R-:W-:Y:S02]  /*3600*/  USHF.R.U32.HI UR9, URZ, 0x4, UR9 ;  /* 0x00000004ff097899 */ /* 0x000fe40008011609 */
[----:B------:R-:W-:Y:S02]  /*3610*/  USHF.R.S32.HI UR4, URZ, 0x1f, UR7 ;  /* 0x0000001fff047899 */ /* 0x000fe40008011407 */
[----:B------:R-:W-:-:S02]  /*3620*/  USHF.R.U32.HI UR10, URZ, 0x4, UR10 ;  /* 0x00000004ff0a7899 */ /* 0x000fc4000801160a */
[----:B------:R-:W-:Y:S02]  /*3630*/  ULEA.HI UR4, UR4, UR7, URZ, 0x6 ;  /* 0x0000000704047291 */ /* 0x000fe4000f8f30ff */
[----:B------:R-:W-:Y:S02]  /*3640*/  ULOP3.LUT UR9, UR9, 0x3fff, URZ, 0xc0, !UPT ;  /* 0x00003fff09097892 */ /* 0x000fe4000f8ec0ff */
[----:B------:R-:W-:Y:S02]  /*3650*/  USHF.R.S32.HI UR4, URZ, 0x6, UR4 ;  /* 0x00000006ff047899 */ /* 0x000fe40008011404 */
[----:B------:R-:W-:Y:S02]  /*3660*/  ULOP3.LUT UR10, UR10, 0x3fff, URZ, 0xc0, !UPT ;  /* 0x00003fff0a0a7892 */ /* 0x000fe4000f8ec0ff */
[----:B------:R-:W-:Y:S01]  /*3670*/  UISETP.LT.AND UP0, UPT, UR4, 0x1, UPT ;  /* 0x000000010400788c */ /* 0x000fe2000bf01270 */
[----:B------:R-:W-:Y:S01]  /*3680*/  UMOV UR30, 0x0 ;  /* 0x00000000001e7882 */ /* 0x000fe20000000000 */
[----:B------:R-:W-:-:S02]  /*3690*/  UMOV UR31, 0x4418910 ;  /* 0x04418910001f7882 */ /* 0x000fc40000000000 */
[----:B------:R-:W-:Y:S01]  /*36a0*/  USEL UR8, UR4, 0x1, !UP0 ;  /* 0x0000000104087887 */ /* 0x000fe2000c000000 */
[----:B------:R-:W-:Y:S01]  /*36b0*/  UMOV UR28, 0x0 ;  /* 0x00000000001c7882 */ /* 0x000fe20000000000 */
[----:B------:R-:W-:Y:S01]  /*36c0*/  UMOV UR29, 0x4418910 ;  /* 0x04418910001d7882 */ /* 0x000fe20000000000 */
[----:B------:R-:W-:Y:S01]  /*36d0*/  UMOV UR26, 0x0 ;  /* 0x00000000001a7882 */ /* 0x000fe20000000000 */
[----:B------:R-:W-:Y:S01]  /*36e0*/  UMOV UR27, 0x4418910 ;  /* 0x04418910001b7882 */ /* 0x000fe20000000000 */
[----:B------:R-:W-:Y:S01]  /*36f0*/  UMOV UR24, 0x0 ;  /* 0x0000000000187882 */ /* 0x000fe20000000000 */
[----:B------:R-:W-:Y:S01]  /*3700*/  UMOV UR25, 0x4418910 ;  /* 0x0441891000197882 */ /* 0x000fe20000000000 */
[----:B------:R-:W-:Y:S01]  /*3710*/  UMOV UR22, 0x0 ;  /* 0x0000000000167882 */ /* 0x000fe20000000000 */
[----:B------:R-:W-:Y:S01]  /*3720*/  UMOV UR23, 0x4418910 ;  /* 0x0441891000177882 */ /* 0x000fe20000000000 */
[----:B------:R-:W-:Y:S02]  /*3730*/  ULOP3.LUT UR9, UR9, 0x2000000, URZ, 0xfc, !UPT ;  /* 0x0200000009097892 */ /* 0x000fe4000f8efcff */
[----:B------:R-:W-:-:S02]  /*3740*/  ULOP3.LUT UR10, UR10, 0x2000000, URZ, 0xfc, !UPT ;  /* 0x020000000a0a7892 */ /* 0x000fc4000f8efcff */
[----:B------:R-:W-:Y:S02]  /*3750*/  UIADD3 UR8, UPT, UPT, -UR8, URZ, URZ ;  /* 0x000000ff08087290 */ /* 0x000fe4000fffe1ff */
[----:B---3--:R-:W-:Y:S01]  /*3760*/  UISETP.GE.AND UP3, UPT, UR6, 0x1, UPT ;  /* 0x000000010600788c */ /* 0x008fe2000bf66270 */
[----:B------:R-:W-:Y:S01]  /*3770*/  UMOV UR20, 0x0 ;  /* 0x0000000000147882 */ /* 0x000fe20000000000 */
[----:B------:R-:W-:Y:S01]  /*3780*/  UMOV UR21, 0x4418910 ;  /* 0x0441891000157882 */ /* 0x000fe20000000000 */
[----:B------:R-:W-:Y:S01]  /*3790*/  UMOV UR18, 0x0 ;  /* 0x0000000000127882 */ /* 0x000fe20000000000 */
[----:B-1----:R-:W-:Y:S01]  /*37a0*/  R2UR UR16, R0 ;  /* 0x00000000001072ca */ /* 0x002fe200000e0000 */
[----:B------:R-:W-:-:S14]  /*37b0*/  UMOV UR19, 0x4418910 ;  /* 0x0441891000137882 */ /* 0x000fdc0000000000 */
.L_x_61:
[----:B------:R-:W-:Y:S02]  /*37c0*/  LEA R0, R10, UR5, 0x3 ;  /* 0x000000050a007c11 */ /* 0x000fe4000f8e18ff */
[----:B------:R-:W-:Y:S02]  /*37d0*/  SHF.L.U32 R2, R9, 0x1f, RZ ;  /* 0x0000001f09027819 */ /* 0x000fe400000006ff */
[----:B------:R-:W-:Y:S01]  /*37e0*/  PLOP3.LUT P0, PT, PT, PT, UP3, 0x80, 0x8 ;  /* 0x000000000008781c */ /* 0x000fe20003f0f038 */
[----:B------:R-:W-:Y:S01]  /*37f0*/  VIADD R3, R0, 0x80 ;  /* 0x0000008000037836 */ /* 0x000fe20000000000 */
[----:B-1----:R-:W1:Y:S02]  /*3800*/  SYNCS.PHASECHK.TRANS64.TRYWAIT P1, [R0+URZ+0x70], R2 ;  /* 0x00007002000075a7 */ /* 0x002e6400080211ff */
[----:B-1-3--:R-:W-:Y:S09]  /*3810*/  @!P1 BRA `(.L_x_55) ;  /* 0x0000008400189947 */ /* 0x00aff20003800000 */
.L_x_180:
[----:B------:R-:W-:Y:S01]  /*3820*/  LEA R4, R10, UR5, 0x4 ;  /* 0x000000050a047c11 */ /* 0x000fe2000f8e20ff */
[----:B------:R-:W-:Y:S01]  /*3830*/  @UP3 ULEA UR7, UR14, UR5, 0x3 ;  /* 0x000000050e073291 */ /* 0x000fe2000f8e18ff */
[----:B------:R-:W-:Y:S01]  /*3840*/  PLOP3.LUT P2, PT, PT, PT, PT, 0x80, 0x8 ;  /* 0x000000000008781c */ /* 0x000fe20003f4f070 */
[----:B------:R-:W-:Y:S01]  /*3850*/  ULEA UR6, UR15, UR5, 0x3 ;  /* 0x000000050f067291 */ /* 0x000fe2000f8e18ff */
[----:B------:R-:W-:Y:S01]  /*3860*/  PRMT R3, RZ, 0x654, R3 ;  /* 0x00000654ff037816 */ /* 0x000fe20000000003 */
[----:B------:R-:W-:Y:S01]  /*3870*/  ULEA.HI UR11, UR15, UR15, URZ, 0x1 ;  /* 0x0000000f0f0b7291 */ /* 0x000fe2000f8f08ff */
[----:B------:R-:W2:Y:S01]  /*3880*/  LDS.128 R4, [R4+0x100] ;  /* 0x0001000004047984 */ /* 0x000ea20000000c00 */
[----:B-1----:R-:W-:Y:S02]  /*3890*/  @P0 SHF.L.U32 R2, R8, 0x1f, RZ ;  /* 0x0000001f08020819 */ /* 0x002fe400000006ff */
[----:B------:R-:W-:Y:S01]  /*38a0*/  SHF.L.U32 R0, R11, 0x1f, RZ ;  /* 0x0000001f0b007819 */ /* 0x000fe200000006ff */
[----:B------:R-:W-:Y:S01]  /*38b0*/  @!PT LDS RZ, [RZ] ;  /* 0x00000000fffff984 */ /* 0x000fe20000000800 */
[----:B------:R-:W-:Y:S01]  /*38c0*/  @!PT LDS RZ, [RZ] ;  /* 0x00000000fffff984 */ /* 0x000fe20000000800 */
[----:B------:R-:W-:Y:S01]  /*38d0*/  @!PT LDS RZ, [RZ] ;  /* 0x00000000fffff984 */ /* 0x000fe20000000800 */
[----:B------:R-:W-:Y:S01]  /*38e0*/  @!PT LDS RZ, [RZ] ;  /* 0x00000000fffff984 */ /* 0x000fe20000000800 */
[----:B------:R1:W-:Y:S06]  /*38f0*/  MEMBAR.ALL.CTA ;  /* 0x0000000000007992 */ /* 0x0003ec0000008000 */
[----:B-1----:R-:W1:Y:S02]  /*3900*/  FENCE.VIEW.ASYNC.S ;  /* 0x00000000000073c6 */ /* 0x002e640000000000 */
[----:B-1----:R1:W-:Y:S01]  /*3910*/  SYNCS.ARRIVE.TRANS64.RED.A1T0 RZ, [R3+URZ], RZ ;  /* 0x000000ff03ff79a7 */ /* 0x0023e200081004ff */
[----:B------:R1:W3:Y:S01]  /*3920*/  @P0 SYNCS.PHASECHK.TRANS64.TRYWAIT P2, [UR7], R2 ;  /* 0x00000002ff0005a7 */ /* 0x0002e20008041107 */
[----:B------:R-:W-:-:S02]  /*3930*/  USHF.L.U32 UR7, UR11, 0x7, URZ ;  /* 0x000000070b077899 */ /* 0x000fc400080006ff */
[----:B------:R-:W-:Y:S01]  /*3940*/  ULOP3.LUT UR11, UR11, 0xffe, URZ, 0xc0, !UPT ;  /* 0x00000ffe0b0b7892 */ /* 0x000fe2000f8ec0ff */
[----:B--2---:R-:W-:Y:S01]  /*3950*/  LOP3.LUT P1, RZ, R6, 0x1, RZ, 0xc0, !PT ;  /* 0x0000000106ff7812 */ /* 0x004fe2000782c0ff */
[----:B------:R-:W-:Y:S02]  /*3960*/  ULOP3.LUT UR7, UR7, 0xffffff00, URZ, 0xc0, !UPT ;  /* 0xffffff0007077892 */ /* 0x000fe4000f8ec0ff */
[----:B------:R-:W-:Y:S02]  /*3970*/  UIADD3 UR11, UPT, UPT, -UR11, UR15, URZ ;  /* 0x0000000f0b0b7290 */ /* 0x000fe4000fffe1ff */
[----:B------:R-:W-:-:S04]  /*3980*/  UIADD3 UR7, UPT, UPT, UR16, UR7, URZ ;  /* 0x0000000710077290 */ /* 0x000fc8000fffe0ff */
[----:B------:R-:W-:Y:S01]  /*3990*/  ULEA UR7, UR11, UR7, 0x14 ;  /* 0x000000070b077291 */ /* 0x000fe2000f8ea0ff */
[----:B------:R-:W2:Y:S02]  /*39a0*/  SYNCS.PHASECHK.TRANS64.TRYWAIT P0, [UR6+0xb0], R0 ;  /* 0x0000b000ff0075a7 */ /* 0x000ea40008001106 */
[----:B-123--:R-:W-:Y:S09]  /*39b0*/  @!P0 BRA `(.L_x_56) ;  /* 0x0000008000c48947 */ /* 0x00eff20003800000 */
.L_x_182:
[----:B------:R-:W-:Y:S01]  /*39c0*/  IADD3 R10, PT, PT, R10, 0x1, RZ ;  /* 0x000000010a0a7810 */ /* 0x000fe20007ffe0ff */
[----:B------:R-:W-:Y:S06]  /*39d0*/  BRA.U !UP3, `(.L_x_57) ;  /* 0x000000050b107547 */ /* 0x000fec000b800000 */
[----:B------:R-:W-:Y:S01]  /*39e0*/  UPLOP3.LUT UP4, UPT, UPT, UPT, UPT, 0x40, 0x4 ;  /* 0x000000000004789c */ /* 0x000fe20003f8e870 */
[----:B------:R-:W-:Y:S01]  /*39f0*/  UMOV UR13, UR8 ;  /* 0x00000008000d7c82 */ /* 0x000fe20008000000 */
[----:B------:R-:W-:Y:S01]  /*3a00*/  UMOV UR12, UR4 ;  /* 0x00000004000c7c82 */ /* 0x000fe20008000000 */
[----:B------:R-:W-:-:S08]  /*3a10*/  UMOV UR17, UR14 ;  /* 0x0000000e00117c82 */ /* 0x000fd00008000000 */
.L_x_60:
[----:B------:R-:W-:Y:S02]  /*3a20*/  UIADD3 UR13, UPT, UPT, UR13, 0x1, URZ ;  /* 0x000000010d0d7890 */ /* 0x000fe4000fffe0ff */
[----:B--2---:R-:W-:Y:S02]  /*3a30*/  ULEA UR11, UR17, UR5, 0x3 ;  /* 0x00000005110b7291 */ /* 0x004fe4000f8e18ff */
[----:B------:R-:W-:Y:S01]  /*3a40*/  UISETP.NE.AND UP0, UPT, UR13, URZ, UPT ;  /* 0x000000ff0d00728c */ /* 0x000fe2000bf05270 */
[----:B---3--:R-:W-:Y:S10]  /*3a50*/  @P2 BRA `(.L_x_58) ;  /* 0x00000000000c2947 */ /* 0x008ff40003800000 */
[----:B-1----:R-:W-:Y:S04]  /*3a60*/  SHF.L.U32 R2, R8, 0x1f, RZ ;  /* 0x0000001f08027819 */ /* 0x002fe800000006ff */
[----:B------:R-:W1:Y:S02]  /*3a70*/  SYNCS.PHASECHK.TRANS64.TRYWAIT P0, [UR11], R2 ;  /* 0x00000002ff0075a7 */ /* 0x000e64000800110b */
[----:B-1----:R-:W-:Y:S05]  /*3a80*/  @!P0 BRA `(.L_x_59) ;  /* 0x0000008000a88947 */ /* 0x002fea0003800000 */
.L_x_58:
[----:B------:R-:W-:Y:S01]  /*3a90*/  UISETP.NE.AND UP1, UPT, UR12, 0x1, UPT ;  /* 0x000000010c00788c */ /* 0x000fe2000bf25270 */
[----:B------:R-:W-:Y:S01]  /*3aa0*/  PLOP3.LUT P2, PT, PT, PT, PT, 0x80, 0x8 ;  /* 0x000000000008781c */ /* 0x000fe20003f4f070 */
[----:B------:R-:W-:Y:S02]  /*3ab0*/  UIADD3 UR14, UPT, UPT, UR17, 0x1, URZ ;  /* 0x00000001110e7890 */ /* 0x000fe4000fffe0ff */
[----:B------:R-:W-:Y:S02]  /*3ac0*/  ULEA UR64, UR17, UR10, 0xc ;  /* 0x0000000a11407291 */ /* 0x000fe4000f8e60ff */
[----:B------:R-:W-:Y:S01]  /*3ad0*/  UISETP.NE.AND UP2, UPT, UR14, 0x2, UPT ;  /* 0x000000020e00788c */ /* 0x000fe2000bf45270 */
[----:B------:R-:W-:Y:S01]  /*3ae0*/  PLOP3.LUT P0, PT, PT, PT, UP1, 0x80, 0x8 ;  /* 0x000000000008781c */ /* 0x000fe20003f0f018 */
[----:B------:R-:W-:Y:S02]  /*3af0*/  ULEA UR62, UR17, UR9, 0xa ;  /* 0x00000009113e7291 */ /* 0x000fe4000f8e50ff */
[----:B------:R-:W-:Y:S02]  /*3b00*/  USEL UR35, URZ, 0x1, UP2 ;  /* 0x00000001ff237887 */ /* 0x000fe40009000000 */
[----:B------:R-:W-:Y:S02]  /*3b10*/  USEL UR14, UR14, URZ, UP2 ;  /* 0x000000ff0e0e7287 */ /* 0x000fe40009000000 */
[----:B------:R-:W-:Y:S02]  /*3b20*/  UIADD3 UR60, UPT, UPT, UR64, 0x40, URZ ;  /* 0x00000040403c7890 */ /* 0x000fe4000fffe0ff */
[----:B------:R-:W-:Y:S01]  /*3b30*/  @UP1 ULEA UR34, UR14, UR5, 0x3 ;  /* 0x000000050e221291 */ /* 0x000fe2000f8e18ff */
[----:B------:R-:W-:Y:S01]  /*3b40*/  LOP3.LUT R8, R8, UR35, RZ, 0x3c, !PT ;  /* 0x0000002308087c12 */ /* 0x000fe2000f8e3cff */
[----:B------:R-:W-:Y:S02]  /*3b50*/  UIADD3 UR58, UPT, UPT, UR62, 0x40, URZ ;  /* 0x000000403e3a7890 */ /* 0x000fe4000fffe0ff */
[----:B------:R-:W-:Y:S01]  /*3b60*/  UIADD3 UR56, UPT, UPT, UR64, 0x80, URZ ;  /* 0x0000008040387890 */ /* 0x000fe2000fffe0ff */
[----:B-1----:R-:W-:Y:S01]  /*3b70*/  @P0 SHF.L.U32 R0, R8, 0x1f, RZ ;  /* 0x0000001f08000819 */ /* 0x002fe200000006ff */
[----:B------:R-:W-:Y:S02]  /*3b80*/  UIADD3 UR54, UPT, UPT, UR62, 0x80, URZ ;  /* 0x000000803e367890 */ /* 0x000fe4000fffe0ff */
[----:B------:R-:W-:Y:S01]  /*3b90*/  UIADD3 UR52, UPT, UPT, UR64, 0xc0, URZ ;  /* 0x000000c040347890 */ /* 0x000fe2000fffe0ff */
[----:B------:R2:W3:Y:S01]  /*3ba0*/  @P0 SYNCS.PHASECHK.TRANS64.TRYWAIT P2, [UR34], R0 ;  /* 0x00000000ff0005a7 */ /* 0x0004e20008041122 */
[----:B------:R-:W-:Y:S02]  /*3bb0*/  UIADD3 UR50, UPT, UPT, UR62, 0xc0, URZ ;  /* 0x000000c03e327890 */ /* 0x000fe4000fffe0ff */
        /* <DEDUP_REMOVED lines=9> */
[----:B------:R-:W-:Y:S01]  /*3c50*/  UIADD3 UR12, UPT, UPT, UR12, -0x1, URZ ;  /* 0xffffffff0c0c7890 */ /* 0x000fe2000fffe0ff */
[----:B------:R-:W-:Y:S01]  /*3c60*/  UMOV UR65, 0x20004020 ;  /* 0x2000402000417882 */ /* 0x000fe20000000000 */
[----:B------:R-:W-:Y:S01]  /*3c70*/  UMOV UR63, 0x20004020 ;  /* 0x20004020003f7882 */ /* 0x000fe20000000000 */
[----:B------:R-:W-:Y:S01]  /*3c80*/  UMOV UR61, 0x20004020 ;  /* 0x20004020003d7882 */ /* 0x000fe20000000000 */
[----:B------:R2:W-:Y:S01]  /*3c90*/  UTCHMMA gdesc[UR62], gdesc[UR64], tmem[UR7], tmem[UR32], idesc[UR33], UP4 ;  /* 0x00ff20403e0075ea */ /* 0x0005e2000a000007 */
[----:B------:R-:W-:Y:S01]  /*3ca0*/  UPLOP3.LUT UP4, UPT, UPT, UPT, UPT, 0x80, 0x8 ;  /* 0x000000000008789c */ /* 0x000fe20003f8f070 */
[----:B------:R-:W-:Y:S01]  /*3cb0*/  UMOV UR59, 0x20004020 ;  /* 0x20004020003b7882 */ /* 0x000fe20000000000 */
[----:B------:R-:W-:Y:S01]  /*3cc0*/  UMOV UR57, 0x20004020 ;  /* 0x2000402000397882 */ /* 0x000fe20000000000 */
[----:B------:R2:W-:Y:S01]  /*3cd0*/  UTCHMMA gdesc[UR58], gdesc[UR60], tmem[UR7], tmem[UR30], idesc[UR31], UPT ;  /* 0x00ff1e3c3a0075ea */ /* 0x0005e2000b800007 */
        /* <DEDUP_REMOVED lines=14> */
[----:B------:R-:W-:Y:S01]  /*3dc0*/  UMOV UR35, 0x20004020 ;  /* 0x2000402000237882 */ /* 0x000fe20000000000 */
[----:B------:R2:W-:Y:S01]  /*3dd0*/  UTCHMMA gdesc[UR38], gdesc[UR40], tmem[UR7], tmem[UR20], idesc[UR21], UPT ;  /* 0x00ff1428260075ea */ /* 0x0005e2000b800007 */
[----:B------:R2:W-:Y:S01]  /*3de0*/  UTCHMMA gdesc[UR34], gdesc[UR36], tmem[UR7], tmem[UR18], idesc[UR19], UPT ;  /* 0x00ff1224220075ea */ /* 0x0005e2000b800007 */
[----:B------:R2:W-:Y:S01]  /*3df0*/  UTCBAR [UR11], URZ ;  /* 0x000000ff0b0073e9 */ /* 0x0005e200080000ff */
[----:B------:R-:W-:Y:S01]  /*3e00*/  UMOV UR17, UR14 ;  /* 0x0000000e00117c82 */ /* 0x000fe20008000000 */
[----:B------:R-:W-:Y:S05]  /*3e10*/  BRA.U UP0, `(.L_x_60) ;  /* 0xfffffffd00007547 */ /* 0x000fea000b83ffff */
.L_x_57:
[----:B------:R-:W-:Y:S01]  /*3e20*/  UIADD3 UR15, UPT, UPT, UR15, 0x1, URZ ;  /* 0x000000010f0f7890 */ /* 0x000fe2000fffe0ff */
[C---:B------:R-:W-:Y:S01]  /*3e30*/  ISETP.NE.AND P0, PT, R10.reuse, 0x2, PT ;  /* 0x000000020a00780c */ /* 0x040fe20003f05270 */
[----:B--2---:R-:W-:Y:S02]  /*3e40*/  UIADD3 UR7, UPT, UPT, UR6, 0x90, URZ ;  /* 0x0000009006077890 */ /* 0x004fe4000fffe0ff */
[----:B------:R-:W-:Y:S01]  /*3e50*/  UISETP.NE.AND UP0, UPT, UR15, 0x4, UPT ;  /* 0x000000040f00788c */ /* 0x000fe2000bf05270 */
[----:B-1----:R-:W-:Y:S02]  /*3e60*/  SEL R0, RZ, 0x1, P0 ;  /* 0x00000001ff007807 */ /* 0x002fe40000000000 */
[----:B------:R-:W-:Y:S01]  /*3e70*/  SEL R10, R10, RZ, P0 ;  /* 0x000000ff0a0a7207 */ /* 0x000fe20000000000 */
[----:B------:R-:W-:Y:S01]  /*3e80*/  USEL UR6, URZ, 0x1, UP0 ;  /* 0x00000001ff067887 */ /* 0x000fe20008000000 */
[----:B------:R-:W-:Y:S01]  /*3e90*/  LOP3.LUT R9, R9, R0, RZ, 0x3c, !PT ;  /* 0x0000000009097212 */ /* 0x000fe200078e3cff */
[----:B------:R-:W-:Y:S01]  /*3ea0*/  USEL UR15, UR15, URZ, UP0 ;  /* 0x000000ff0f0f7287 */ /* 0x000fe20008000000 */
[----:B------:R1:W-:Y:S03]  /*3eb0*/  UTCBAR [UR7], URZ ;  /* 0x000000ff070073e9 */ /* 0x0003e600080000ff */
[----:B------:R-:W-:Y:S01]  /*3ec0*/  LOP3.LUT R11, R11, UR6, RZ, 0x3c, !PT ;  /* 0x000000060b0b7c12 */ /* 0x000fe2000f8e3cff */
[----:B------:R-:W-:Y:S07]  /*3ed0*/  @P1 BRA `(.L_x_61) ;  /* 0xfffffff800381947 */ /* 0x000fee000383ffff */
[----:B------:R-:W2:Y:S01]  /*3ee0*/  S2UR UR4, SR_CgaCtaId ;  /* 0x00000000000479c3 */ /* 0x000ea20000008800 */
[----:B------:R-:W-:Y:S01]  /*3ef0*/  ELECT P0, URZ, PT ;  /* 0x0000000000ff782f */ /* 0x000fe20003800000 */
[----:B------:R-:W-:Y:S01]  /*3f00*/  IMAD.MOV.U32 R0, RZ, RZ, 0x1 ;  /* 0x00000001ff007424 */ /* 0x000fe200078e00ff */
[----:B------:R-:W-:Y:S01]  /*3f10*/  UIADD3 UR5, UPT, UPT, UR5, 0xb0, URZ ;  /* 0x000000b005057890 */ /* 0x000fe2000fffe0ff */
[----:B------:R-:W-:Y:S01]  /*3f20*/  SHF.L.U32 R2, R11, 0x1f, RZ ;  /* 0x0000001f0b027819 */ /* 0x000fe200000006ff */
[----:B------:R-:W-:-:S03]  /*3f30*/  UMOV UR6, 0x40 ;  /* 0x0000004000067882 */ /* 0x000fc60000000000 */
[----:B------:R-:W-:Y:S01]  /*3f40*/  UVIRTCOUNT.DEALLOC.SMPOOL 0x80 ;  /* 0x000000800000784c */ /* 0x000fe20000000000 */
[----:B--2---:R-:W-:Y:S02]  /*3f50*/  ULEA UR4, UR4, UR6, 0x18 ;  /* 0x0000000604047291 */ /* 0x004fe4000f8ec0ff */
[----:B------:R-:W-:-:S07]  /*3f60*/  ULEA UR6, UR15, UR5, 0x3 ;  /* 0x000000050f067291 */ /* 0x000fce000f8e18ff */
[----:B------:R2:W-:Y:S02]  /*3f70*/  @P0 STS.U8 [UR4+0x1c], R0 ;  /* 0x00001c00ff000988 */ /* 0x0005e40008000004 */
[----:B------:R-:W4:Y:S02]  /*3f80*/  SYNCS.PHASECHK.TRANS64.TRYWAIT P0, [UR6], R2 ;  /* 0x00000002ff0075a7 */ /* 0x000f240008001106 */
[----:B--2-4-:R-:W-:Y:S05]  /*3f90*/  @!P0 BRA `(.L_x_62) ;  /* 0x0000007c007c8947 */ /* 0x014fea0003800000 */
.L_x_185:
[----:B-1----:R-:W-:-:S04]  /*3fa0*/  UIADD3 UR7, UPT, UPT, UR15, 0x1, URZ ;  /* 0x000000010f077890 */ /* 0x002fc8000fffe0ff */
[----:B------:R-:W-:-:S04]  /*3fb0*/  UISETP.NE.AND UP0, UPT, UR7, 0x4, UPT ;  /* 0x000000040700788c */ /* 0x000fc8000bf05270 */
[----:B------:R-:W-:Y:S02]  /*3fc0*/  USEL UR8, URZ, 0x1, UP0 ;  /* 0x00000001ff087887 */ /* 0x000fe40008000000 */
[----:B------:R-:W-:-:S04]  /*3fd0*/  USEL UR7, UR7, URZ, UP0 ;  /* 0x000000ff07077287 */ /* 0x000fc80008000000 */
[----:B------:R-:W-:Y:S01]  /*3fe0*/  ULEA UR6, UR7, UR5, 0x3 ;  /* 0x0000000507067291 */ /* 0x000fe2000f8e18ff */
[----:B--2---:R-:W-:-:S04]  /*3ff0*/  LOP3.LUT R2, R11, UR8, RZ, 0x3c, !PT ;  /* 0x000000080b027c12 */ /* 0x004fc8000f8e3cff */
[----:B------:R-:W-:-:S04]  /*4000*/  SHF.L.U32 R3, R2, 0x1f, RZ ;  /* 0x0000001f02037819 */ /* 0x000fc800000006ff */
[----:B------:R-:W1:Y:S02]  /*4010*/  SYNCS.PHASECHK.TRANS64.TRYWAIT P0, [UR6], R3 ;  /* 0x00000003ff0075a7 */ /* 0x000e640008001106 */
[----:B-1----:R-:W-:Y:S05]  /*4020*/  @!P0 BRA `(.L_x_63) ;  /* 0x0000007c00708947 */ /* 0x002fea0003800000 */
.L_x_187:
[----:B------:R-:W-:-:S04]  /*4030*/  UIADD3 UR7, UPT, UPT, UR7, 0x1, URZ ;  /* 0x0000000107077890 */ /* 0x000fc8000fffe0ff */
[----:B------:R-:W-:-:S04]  /*4040*/  UISETP.NE.AND UP0, UPT, UR7, 0x4, UPT ;  /* 0x000000040700788c */ /* 0x000fc8000bf05270 */
[----:B------:R-:W-:Y:S02]  /*4050*/  USEL UR8, URZ, 0x1, UP0 ;  /* 0x00000001ff087887 */ /* 0x000fe40008000000 */
[----:B------:R-:W-:-:S04]  /*4060*/  USEL UR7, UR7, URZ, UP0 ;  /* 0x000000ff07077287 */ /* 0x000fc80008000000 */
[----:B------:R-:W-:Y:S01]  /*4070*/  ULEA UR6, UR7, UR5, 0x3 ;  /* 0x0000000507067291 */ /* 0x000fe2000f8e18ff */
[----:B------:R-:W-:-:S04]  /*4080*/  LOP3.LUT R2, R2, UR8, RZ, 0x3c, !PT ;  /* 0x0000000802027c12 */ /* 0x000fc8000f8e3cff */
[----:B-1----:R-:W-:-:S04]  /*4090*/  SHF.L.U32 R3, R2, 0x1f, RZ ;  /* 0x0000001f02037819 */ /* 0x002fc800000006ff */
[----:B------:R-:W1:Y:S02]  /*40a0*/  SYNCS.PHASECHK.TRANS64.TRYWAIT P0, [UR6], R3 ;  /* 0x00000003ff0075a7 */ /* 0x000e640008001106 */
[----:B-1----:R-:W-:Y:S05]  /*40b0*/  @!P0 BRA `(.L_x_64) ;  /* 0x0000007c00648947 */ /* 0x002fea0003800000 */
.L_x_189:
[----:B------:R-:W-:-:S04]  /*40c0*/  UIADD3 UR7, UPT, UPT, UR7, 0x1, URZ ;  /* 0x0000000107077890 */ /* 0x000fc8000fffe0ff */
[----:B------:R-:W-:-:S04]  /*40d0*/  UISETP.NE.AND UP0, UPT, UR7, 0x4, UPT ;  /* 0x000000040700788c */ /* 0x000fc8000bf05270 */
[----:B------:R-:W-:Y:S02]  /*40e0*/  USEL UR6, URZ, 0x1, UP0 ;  /* 0x00000001ff067887 */ /* 0x000fe40008000000 */
[----:B------:R-:W-:-:S04]  /*40f0*/  USEL UR7, UR7, URZ, UP0 ;  /* 0x000000ff07077287 */ /* 0x000fc80008000000 */
[----:B------:R-:W-:Y:S01]  /*4100*/  ULEA UR7, UR7, UR5, 0x3 ;  /* 0x0000000507077291 */ /* 0x000fe2000f8e18ff */
[----:B------:R-:W-:-:S04]  /*4110*/  LOP3.LUT R2, R2, UR6, RZ, 0x3c, !PT ;  /* 0x0000000602027c12 */ /* 0x000fc8000f8e3cff */
[----:B------:R-:W-:-:S04]  /*4120*/  SHF.L.U32 R2, R2, 0x1f, RZ ;  /* 0x0000001f02027819 */ /* 0x000fc800000006ff */
[----:B------:R-:W2:Y:S02]  /*4130*/  SYNCS.PHASECHK.TRANS64.TRYWAIT P0, [UR7], R2 ;  /* 0x00000002ff0075a7 */ /* 0x000ea40008001107 */
[----:B--2---:R-:W-:Y:S05]  /*4140*/  @!P0 BRA `(.L_x_65) ;  /* 0x0000007c00588947 */ /* 0x004fea0003800000 */
.L_x_191:
[----:B------:R-:W-:Y:S01]  /*4150*/  NOP ;  /* 0x0000000000007918 */ /* 0x000fe20000000000 */
[----:B-1----:R-:W1:Y:S01]  /*4160*/  LDS R0, [UR4+0x14] ;  /* 0x00001404ff007984 */ /* 0x002e620008000800 */
[----:B------:R-:W-:Y:S01]  /*4170*/  ULOP3.LUT UR6, UR16, 0xffff, URZ, 0xc0, !UPT ;  /* 0x0000ffff10067892 */ /* 0x000fe2000f8ec0ff */
[----:B------:R-:W-:Y:S01]  /*4180*/  UMOV UR8, 0xffff ;  /* 0x0000ffff00087882 */ /* 0x000fe20000000000 */
[----:B------:R-:W-:Y:S02]  /*4190*/  UMOV UR5, 0x1 ;  /* 0x0000000100057882 */ /* 0x000fe40000000000 */
[----:B------:R-:W-:-:S04]  /*41a0*/  USHF.R.U32.HI UR6, URZ, 0x5, UR6 ;  /* 0x00000005ff067899 */ /* 0x000fc80008011606 */
[----:B------:R-:W-:Y:S02]  /*41b0*/  USHF.L.U32 UR8, UR8, UR6, URZ ;  /* 0x0000000608087299 */ /* 0x000fe400080006ff */
[----:B------:R-:W-:-:S04]  /*41c0*/  USHF.L.U32 UR5, UR5, UR6, URZ ;  /* 0x0000000605057299 */ /* 0x000fc800080006ff */
[----:B-1----:R-:W-:-:S04]  /*41d0*/  LOP3.LUT R0, R0, UR8, RZ, 0xc0, !PT ;  /* 0x0000000800007c12 */ /* 0x002fc8000f8ec0ff */
[----:B------:R-:W-:-:S13]  /*41e0*/  ISETP.NE.AND P0, PT, R0, UR8, PT ;  /* 0x0000000800007c0c */ /* 0x000fda000bf05270 */
[----:B------:R-:W-:Y:S05]  /*41f0*/  @P0 BRA `(.L_x_66) ;  /* 0x0000000000580947 */ /* 0x000fea0003800000 */
[----:B------:R-:W1:Y:S02]  /*4200*/  LDS R0, [UR4+0x18] ;  /* 0x00001804ff007984 */ /* 0x000e640008000800 */
[----:B-1----:R-:W-:-:S04]  /*4210*/  LOP3.LUT R0, R0, UR5, RZ, 0xc0, !PT ;  /* 0x0000000500007c12 */ /* 0x002fc8000f8ec0ff */
[----:B------:R-:W-:-:S13]  /*4220*/  ISETP.NE.AND P0, PT, R0, UR5, PT ;  /* 0x0000000500007c0c */ /* 0x000fda000bf05270 */
[----:B------:R-:W-:Y:S05]  /*4230*/  @P0 BRA `(.L_x_67) ;  /* 0x00000000003c0947 */ /* 0x000fea0003800000 */
[----:B------:R-:W1:Y:S01]  /*4240*/  S2R R2, SR_LANEID ;  /* 0x0000000000027919 */ /* 0x000e620000000000 */
[----:B------:R-:W-:Y:S01]  /*4250*/  ULOP3.LUT UR8, URZ, UR8, URZ, 0x33, !UPT ;  /* 0x00000008ff087292 */ /* 0x000fe2000f8e33ff */
[----:B------:R-:W-:Y:S02]  /*4260*/  VOTEU.ANY UR7, UPT, PT ;  /* 0x0000000000077886 */ /* 0x000fe400038e0100 */
[----:B------:R-:W-:-:S03]  /*4270*/  UFLO.U32 UR7, UR7 ;  /* 0x00000007000772bd */ /* 0x000fc600080e0000 */
[----:B------:R-:W-:-:S04]  /*4280*/  IMAD.U32 R0, RZ, RZ, UR8 ;  /* 0x00000008ff007e24 */ /* 0x000fc8000f8e00ff */
[----:B------:R2:W4:Y:S02]  /*4290*/  REDUX UR6, R0 ;  /* 0x00000000000673c4 */ /* 0x0005240000000000 */
[----:B------:R1:W-:Y:S02]  /*42a0*/  UTCATOMSWS.AND URZ, UR8 ;  /* 0x0000000800ff79e3 */ /* 0x0003e40008000000 */
[----:B-1----:R-:W-:Y:S02]  /*42b0*/  ISETP.EQ.U32.AND P0, PT, R2, UR7, PT ;  /* 0x0000000702007c0c */ /* 0x002fe4000bf02070 */
[----:B--2---:R-:W-:Y:S02]  /*42c0*/  LOP3.LUT R0, RZ, UR5, RZ, 0x33, !PT ;  /* 0x00000005ff007c12 */ /* 0x004fe4000f8e33ff */
[----:B----4-:R-:W-:Y:S02]  /*42d0*/  MOV R2, UR6 ;  /* 0x0000000600027c02 */ /* 0x010fe40008000f00 */
[----:B------:R-:W1:Y:S07]  /*42e0*/  REDUX UR5, R0 ;  /* 0x00000000000573c4 */ /* 0x000e6e0000000000 */
[----:B------:R2:W-:Y:S01]  /*42f0*/  @P0 ATOMS.AND RZ, [UR4+0x14], R2 ;  /* 0x00001402ffff098c */ /* 0x0005e2000a800004 */
[----:B-1----:R-:W-:-:S05]  /*4300*/  IMAD.U32 R0, RZ, RZ, UR5 ;  /* 0x00000005ff007e24 */ /* 0x002fca000f8e00ff */
[----:B------:R2:W-:Y:S01]  /*4310*/  @P0 ATOMS.AND RZ, [UR4+0x18], R0 ;  /* 0x00001800ffff098c */ /* 0x0005e2000a800004 */
[----:B------:R-:W-:Y:S05]  /*4320*/  BRA `(.L_x_68) ;  /* 0x0000000000147947 */ /* 0x000fea0003800000 */
.L_x_67:
[----:B------:R-:W-:Y:S02]  /*4330*/  MOV R2, 0x4350 ;  /* 0x0000435000027802 */ /* 0x000fe40000000f00 */
[----:B---3-5:R-:W-:Y:S05]  /*4340*/  CALL.REL.NOINC `($__internal_0_$__cuda_sm10x_tcgen05_guardrail_trap_col_being_dealloced_not_returned_by_alloc) ;  /* 0x0000008000f07944 */ /* 0x028fea0003c00000 */
[----:B------:R-:W-:Y:S05]  /*4350*/  BRA `(.L_x_68) ;  /* 0x0000000000087947 */ /* 0x000fea0003800000 */
.L_x_66:
[----:B------:R-:W-:Y:S02]  /*4360*/  MOV R2, 0x4380 ;  /* 0x0000438000027802 */ /* 0x000fe40000000f00 */
[----:B---3-5:R-:W-:Y:S05]  /*4370*/  CALL.REL.NOINC `($__internal_2_$__cuda_sm10x_tcgen05_guardrail_trap_unallocated_columns_being_dealloced) ;  /* 0x0000008000fc7944 */ /* 0x028fea0003c00000 */
.L_x_68:
[----:B------:R-:W-:Y:S01]  /*4380*/  NOP ;  /* 0x0000000000007918 */ /* 0x000fe20000000000 */
[----:B------:R-:W-:Y:S05]  /*4390*/  EXIT ;  /* 0x000000000000794d */ /* 0x000fea0003800000 */
.L_x_50:
[----:B------:R-:W-:-:S09]  /*43a0*/  UISETP.NE.OR UP2, UPT, UR8, 0x3, !UP2 ;  /* 0x000000030800788c */ /* 0x000fd2000d745670 */
[----:B------:R-:W-:Y:S05]  /*43b0*/  BRA.U UP2, `(.L_x_69) ;  /* 0x0000001502807547 */ /* 0x000fea000b800000 */
[----:B------:R-:W1:Y:S01]  /*43c0*/  LDC R0, c[0x0][0xb30] ;  /* 0x0002cc00ff007b82 */ /* 0x000e620000000800 */
[----:B------:R-:W2:Y:S01]  /*43d0*/  LDCU.64 UR8, c[0x0][0x888] ;  /* 0x00011100ff0877ac */ /* 0x000ea20008000a00 */
[----:B------:R-:W-:Y:S01]  /*43e0*/  CS2R R28, SRZ ;  /* 0x00000000001c7805 */ /* 0x000fe2000001ff00 */
[----:B------:R-:W-:Y:S01]  /*43f0*/  IMAD.MOV.U32 R25, RZ, RZ, 0x2000 ;  /* 0x00002000ff197424 */ /* 0x000fe200078e00ff */
[----:B------:R-:W4:Y:S04]  /*4400*/  LDCU.64 UR4, c[0x0][0x890] ;  /* 0x00011200ff0477ac */ /* 0x000f280008000a00 */
[----:B------:R-:W3:Y:S01]  /*4410*/  LDC R24, c[0x0][0x370] ;  /* 0x0000dc00ff187b82 */ /* 0x000ee20000000800 */
[----:B------:R-:W-:Y:S01]  /*4420*/  UMOV UR7, 0x400 ;  /* 0x0000040000077882 */ /* 0x000fe20000000000 */
[----:B------:R-:W-:-:S02]  /*4430*/  UPLOP3.LUT UP1, UPT, UPT, UPT, UPT, 0x40, 0x4 ;  /* 0x000000000004789c */ /* 0x000fc40003f2e870 */
[----:B------:R-:W-:-:S04]  /*4440*/  ULEA UR7, UR37, UR7, 0x18 ;  /* 0x0000000725077291 */ /* 0x000fc8000f8ec0ff */
[----:B------:R-:W3:Y:S01]  /*4450*/  LDC R3, c[0x0][0xb0c] ;  /* 0x0002c300ff037b82 */ /* 0x000ee20000000800 */
[----:B------:R-:W-:Y:S02]  /*4460*/  UIADD3 UR41, UPT, UPT, UR7, 0x20, URZ ;  /* 0x0000002007297890 */ /* 0x000fe4000fffe0ff */
[----:B--2---:R-:W-:Y:S02]  /*4470*/  UISETP.NE.U32.AND UP2, UPT, UR8, URZ, UPT ;  /* 0x000000ff0800728c */ /* 0x004fe4000bf45070 */
[----:B------:R-:W-:Y:S02]  /*4480*/  UIADD3 UR33, UPT, UPT, UR7, 0x28, URZ ;  /* 0x0000002807217890 */ /* 0x000fe4000fffe0ff */
[----:B----4-:R-:W-:Y:S01]  /*4490*/  UISETP.NE.U32.AND UP3, UPT, UR4, URZ, UPT ;  /* 0x000000ff0400728c */ /* 0x010fe2000bf65070 */
[----:B------:R-:W2:Y:S01]  /*44a0*/  LDC R18, c[0x0][0xb20] ;  /* 0x0002c800ff127b82 */ /* 0x000ea20000000800 */
[----:B-1----:R-:W-:Y:S01]  /*44b0*/  ISETP.NE.AND P1, PT, R0, 0x1, PT ;  /* 0x000000010000780c */ /* 0x002fe20003f25270 */
[----:B------:R-:W-:-:S02]  /*44c0*/  UISETP.NE.AND.EX UP2, UPT, UR9, URZ, UPT, UP2 ;  /* 0x000000ff0900728c */ /* 0x000fc4000bf45320 */
[----:B------:R-:W-:Y:S02]  /*44d0*/  UIADD3 UR25, UPT, UPT, UR7, 0x30, URZ ;  /* 0x0000003007197890 */ /* 0x000fe4000fffe0ff */
[----:B------:R-:W-:Y:S02]  /*44e0*/  UIADD3 UR17, UPT, UPT, UR7, 0x38, URZ ;  /* 0x0000003807117890 */ /* 0x000fe4000fffe0ff */
[----:B------:R-:W1:Y:S01]  /*44f0*/  LDC.64 R30, c[0x0][0x348] ;  /* 0x0000d200ff1e7b82 */ /* 0x000e620000000a00 */
[----:B------:R-:W-:-:S07]  /*4500*/  UISETP.NE.AND.EX UP3, UPT, UR5, URZ, UPT, UP3 ;  /* 0x000000ff0500728c */ /* 0x000fce000bf65330 */
[----:B------:R-:W4:Y:S08]  /*4510*/  LDC.64 R16, c[0x0][0xb10] ;  /* 0x0002c400ff107b82 */ /* 0x000f300000000a00 */
[----:B------:R-:W1:Y:S08]  /*4520*/  LDC.64 R6, c[0x0][0xb18] ;  /* 0x0002c600ff067b82 */ /* 0x000e700000000a00 */
[----:B------:R-:W1:Y:S08]  /*4530*/  LDC.64 R4, c[0x0][0xb28] ;  /* 0x0002ca00ff047b82 */ /* 0x000e700000000a00 */
[----:B--23--:R-:W1:Y:S02]  /*4540*/  LDC R19, c[0x0][0x374] ;  /* 0x0000dd00ff137b82 */ /* 0x00ce640000000800 */
.L_x_84:
[C---:B------:R-:W-:Y:S02]  /*4550*/  LEA R0, R29.reuse, UR7, 0x3 ;  /* 0x000000071d007c11 */ /* 0x040fe4000f8e18ff */
[----:B------:R-:W-:Y:S02]  /*4560*/  SHF.L.U32 R2, R28, 0x1f, RZ ;  /* 0x0000001f1c027819 */ /* 0x000fe400000006ff */
[----:B------:R-:W-:Y:S02]  /*4570*/  LEA R20, R29, UR7, 0x4 ;  /* 0x000000071d147c11 */ /* 0x000fe4000f8e20ff */
[----:B--2---:R-:W2:Y:S02]  /*4580*/  SYNCS.PHASECHK.TRANS64.TRYWAIT P0, [R0+URZ+0x70], R2 ;  /* 0x00007002000075a7 */ /* 0x004ea400080011ff */
[----:B--2---:R-:W-:Y:S05]  /*4590*/  @!P0 BRA `(.L_x_70) ;  /* 0x00000078005c8947 */ /* 0x004fea0003800000 */
.L_x_192:
[----:B------:R-:W-:Y:S01]  /*45a0*/  ISETP.GE.AND P0, PT, R26, 0x1, PT ;  /* 0x000000011a00780c */ /* 0x000fe20003f06270 */
[----:B------:R-:W3:Y:S01]  /*45b0*/  LDS.128 R20, [R20+0x100] ;  /* 0x0001000014147984 */ /* 0x000ee20000000c00 */
[----:B--2---:R-:W-:Y:S01]  /*45c0*/  VIADD R0, R0, 0x80 ;  /* 0x0000008000007836 */ /* 0x004fe20000000000 */
[----:B------:R-:W-:Y:S01]  /*45d0*/  @!PT LDS RZ, [RZ] ;  /* 0x00000000fffff984 */ /* 0x000fe20000000800 */
[----:B------:R-:W-:Y:S01]  /*45e0*/  @!PT LDS RZ, [RZ] ;  /* 0x00000000fffff984 */ /* 0x000fe20000000800 */
[----:B------:R-:W-:Y:S01]  /*45f0*/  @!PT LDS RZ, [RZ] ;  /* 0x00000000fffff984 */ /* 0x000fe20000000800 */
[----:B------:R-:W-:Y:S01]  /*4600*/  @!PT LDS RZ, [RZ] ;  /* 0x00000000fffff984 */ /* 0x000fe20000000800 */
[----:B------:R2:W-:Y:S06]  /*4610*/  MEMBAR.ALL.CTA ;  /* 0x0000000000007992 */ /* 0x0005ec0000008000 */
[----:B--2---:R-:W2:Y:S01]  /*4620*/  FENCE.VIEW.ASYNC.S ;  /* 0x00000000000073c6 */ /* 0x004ea20000000000 */
[----:B------:R-:W-:Y:S04]  /*4630*/  PRMT R0, RZ, 0x654, R0 ;  /* 0x00000654ff007816 */ /* 0x000fe80000000000 */
[----:B--2---:R2:W-:Y:S01]  /*4640*/  SYNCS.ARRIVE.TRANS64.RED.A1T0 RZ, [R0+URZ], RZ ;  /* 0x000000ff00ff79a7 */ /* 0x0045e200081004ff */
[----:B---3--:R-:W-:Y:S11]  /*4650*/  LOP3.LUT P3, RZ, R22, 0x1, RZ, 0xc0, !PT ;  /* 0x0000000116ff7812 */ /* 0x008ff6000786c0ff */
[----:B------:R-:W-:Y:S02]  /*4660*/  @!UPT UIADD3 URZ, UPT, UPT, URZ, URZ, URZ ;  /* 0x000000fffffff290 */ /* 0x000fe4000fffe0ff */
[----:B------:R-:W-:Y:S02]  /*4670*/  @P3 MOV R11, R20 ;  /* 0x00000014000b3202 */ /* 0x000fe40000000f00 */
[----:B------:R-:W-:Y:S01]  /*4680*/  @P3 LOP3.LUT R10, R21, 0xffff, RZ, 0xc0, !PT ;  /* 0x0000ffff150a3812 */ /* 0x000fe200078ec0ff */
[----:B--2---:R-:W-:Y:S06]  /*4690*/  @!P0 BRA `(.L_x_71) ;  /* 0x0000000000a48947 */ /* 0x004fec0003800000 */
[-C--:B-1----:R-:W-:Y:S01]  /*46a0*/  IMAD.HI.U32 R0, R19, R7.reuse, RZ ;  /* 0x0000000713007227 */ /* 0x082fe200078e00ff */
[----:B------:R-:W-:Y:S02]  /*46b0*/  ISETP.NE.AND P0, PT, R6, 0x1, PT ;  /* 0x000000010600780c */ /* 0x000fe40003f05270 */
[----:B------:R-:W-:Y:S01]  /*46c0*/  ISETP.NE.AND P2, PT, R26, 0x1, PT ;  /* 0x000000011a00780c */ /* 0x000fe20003f45270 */
[----:B----4-:R-:W-:Y:S01]  /*46d0*/  IMAD.HI.U32 R9, R24, R16, RZ ;  /* 0x0000001018097227 */ /* 0x010fe200078e00ff */
[----:B------:R-:W-:Y:S02]  /*46e0*/  SHF.R.U32.HI R0, RZ, R18, R0 ;  /* 0x00000012ff007219 */ /* 0x000fe40000011600 */
[----:B------:R-:W-:Y:S01]  /*46f0*/  ISETP.NE.AND P4, PT, R3, 0x1, PT ;  /* 0x000000010300780c */ /* 0x000fe20003f85270 */
[----:B------:R-:W-:Y:S01]  /*4700*/  IMAD.HI.U32 R13, R10, R7, RZ ;  /* 0x000000070a0d7227 */ /* 0x000fe200078e00ff */
[----:B------:R-:W-:Y:S02]  /*4710*/  SHF.R.U32.HI R9, RZ, R17, R9 ;  /* 0x00000011ff097219 */ /* 0x000fe40000011609 */
[----:B------:R-:W-:Y:S01]  /*4720*/  SEL R0, R19, R0, !P0 ;  /* 0x0000000013007207 */ /* 0x000fe20004000000 */
[----:B------:R-:W-:Y:S01]  /*4730*/  IMAD.HI.U32 R12, R11, R16, RZ ;  /* 0x000000100b0c7227 */ /* 0x000fe200078e00ff */
[----:B------:R-:W-:Y:S03]  /*4740*/  SEL R9, R24, R9, !P4 ;  /* 0x0000000918097207 */ /* 0x000fe60006000000 */
[-C--:B------:R-:W-:Y:S01]  /*4750*/  IMAD.HI.U32 R8, R0, R4.reuse, RZ ;  /* 0x0000000400087227 */ /* 0x080fe200078e00ff */
[----:B------:R-:W-:Y:S03]  /*4760*/  SHF.R.U32.HI R12, RZ, R17, R12 ;  /* 0x00000011ff0c7219 */ /* 0x000fe6000001160c */
[----:B------:R-:W-:Y:S01]  /*4770*/  IMAD.HI.U32 R2, R9, R4, RZ ;  /* 0x0000000409027227 */ /* 0x000fe200078e00ff */
[-C--:B------:R-:W-:Y:S02]  /*4780*/  @P2 SHF.R.U32.HI R0, RZ, R5.reuse, R8 ;  /* 0x00000005ff002219 */ /* 0x080fe40000011608 */
[----:B------:R-:W-:Y:S02]  /*4790*/  SHF.R.U32.HI R8, RZ, R18, R13 ;  /* 0x00000012ff087219 */ /* 0x000fe4000001160d */
[----:B------:R-:W-:Y:S01]  /*47a0*/  @P2 SHF.R.U32.HI R9, RZ, R5, R2 ;  /* 0x00000005ff092219 */ /* 0x000fe20000011602 */
[----:B------:R-:W-:Y:S01]  /*47b0*/  IMAD R0, R26, R0, RZ ;  /* 0x000000001a007224 */ /* 0x000fe200078e02ff */
[----:B------:R-:W-:Y:S02]  /*47c0*/  SEL R8, R10, R8, !P0 ;  /* 0x000000080a087207 */ /* 0x000fe40004000000 */
[----:B------:R-:W-:Y:S01]  /*47d0*/  SEL R2, R11, R12, !P4 ;  /* 0x0000000c0b027207 */ /* 0x000fe20006000000 */
[----:B------:R-:W-:Y:S01]  /*47e0*/  IMAD R12, R26, R9, RZ ;  /* 0x000000091a0c7224 */ /* 0x000fe200078e02ff */
[C---:B------:R-:W-:Y:S01]  /*47f0*/  ISETP.GE.AND P0, PT, R8.reuse, R0, PT ;  /* 0x000000000800720c */ /* 0x040fe20003f06270 */
[----:B------:R-:W-:Y:S03]  /*4800*/  IMAD.HI.U32 R0, R8, R4, RZ ;  /* 0x0000000408007227 */ /* 0x000fe600078e00ff */
[----:B------:R-:W-:Y:S02]  /*4810*/  ISETP.GE.OR P0, PT, R2, R12, P0 ;  /* 0x0000000c0200720c */ /* 0x000fe40000706670 */
[-C--:B------:R-:W-:Y:S04]  /*4820*/  SHF.R.U32.HI R0, RZ, R5.reuse, R0 ;  /* 0x00000005ff007219 */ /* 0x080fe80000011600 */
[----:B------:R-:W-:Y:S05]  /*4830*/  SEL R13, R8, R0, !P2 ;  /* 0x00000000080d7207 */ /* 0x000fea0005000000 */
[----:B------:R-:W-:Y:S02]  /*4840*/  IMAD.MOV R12, RZ, RZ, -R13 ;  /* 0x000000ffff0c7224 */ /* 0x000fe400078e0a0d */
[----:B------:R-:W-:Y:S04]  /*4850*/  @!P0 IMAD.HI.U32 R0, R2, R4, RZ ;  /* 0x0000000402008227 */ /* 0x000fe800078e00ff */
[----:B------:R-:W-:Y:S01]  /*4860*/  IMAD R12, R26, R12, R8 ;  /* 0x0000000c1a0c7224 */ /* 0x000fe200078e0208 */
[----:B------:R-:W-:Y:S04]  /*4870*/  @!P0 SHF.R.U32.HI R0, RZ, R5, R0 ;  /* 0x00000005ff008219 */ /* 0x000fe80000011600 */
[----:B------:R-:W-:Y:S04]  /*4880*/  @!P0 SEL R0, R2, R0, !P2 ;  /* 0x0000000002008207 */ /* 0x000fe80005000000 */
[----:B------:R-:W-:Y:S01]  /*4890*/  @!P0 IADD3 R13, PT, PT, R13, -R0, RZ ;  /* 0x800000000d0d8210 */ /* 0x000fe20007ffe0ff */
[----:B------:R-:W-:Y:S01]  /*48a0*/  @!P0 IMAD R0, R9, R12, R0 ;  /* 0x0000000c09008224 */ /* 0x000fe200078e0200 */
[----:B------:R-:W-:Y:S01]  /*48b0*/  IADD3 R9, PT, PT, -R8, RZ, RZ ;  /* 0x000000ff08097210 */ /* 0x000fe20007ffe1ff */
[--C-:B------:R-:W-:Y:S02]  /*48c0*/  IMAD.MOV R12, RZ, RZ, -R2.reuse ;  /* 0x000000ffff0c7224 */ /* 0x100fe400078e0a02 */
[----:B------:R-:W-:Y:S02]  /*48d0*/  @!P0 IMAD R8, R13, R26, R2 ;  /* 0x0000001a0d088224 */ /* 0x000fe400078e0202 */
[----:B------:R-:W-:Y:S02]  /*48e0*/  @!P0 IMAD.MOV.U32 R2, RZ, RZ, R0 ;  /* 0x000000ffff028224 */ /* 0x000fe400078e0000 */
[----:B------:R-:W-:Y:S02]  /*48f0*/  IMAD R11, R3, R12, R11 ;  /* 0x0000000c030b7224 */ /* 0x000fe400078e020b */
[----:B------:R-:W-:Y:S02]  /*4900*/  IMAD R10, R6, R9, R10 ;  /* 0x00000009060a7224 */ /* 0x000fe400078e020a */
[----:B------:R-:W-:Y:S02]  /*4910*/  IMAD R11, R2, R3, R11 ;  /* 0x00000003020b7224 */ /* 0x000fe400078e020b */
[----:B------:R-:W-:Y:S02]  /*4920*/  IMAD R10, R8, R6, R10 ;  /* 0x00000006080a7224 */ /* 0x000fe400078e020a */
.L_x_71:
[----:B------:R-:W-:Y:S05]  /*4930*/  BRA.U UP1, `(.L_x_72) ;  /* 0x0000000101107547 */ /* 0x000fea000b800000 */
[----:B------:R-:W-:Y:S04]  /*4940*/  MOV R2, UR6 ;  /* 0x0000000600027c02 */ /* 0x000fe80008000f00 */
[----:B------:R-:W-:Y:S04]  /*4950*/  SHF.L.U32 R2, R2, 0x1f, RZ ;  /* 0x0000001f02027819 */ /* 0x000fe800000006ff */
[----:B------:R-:W2:Y:S02]  /*4960*/  SYNCS.PHASECHK.TRANS64.TRYWAIT P0, [UR7+0x68], R2 ;  /* 0x00006802ff0075a7 */ /* 0x000ea40008001107 */
[----:B--2---:R-:W-:Y:S05]  /*4970*/  @!P0 BRA `(.L_x_73) ;  /* 0x0000007400788947 */ /* 0x004fea0003800000 */
.L_x_72:
[----:B------:R-:W-:Y:S01]  /*4980*/  R2UR UR43, R15 ;  /* 0x000000000f2b72ca */ /* 0x000fe200000e0000 */
[----:B------:R-:W-:Y:S01]  /*4990*/  IMAD.MOV.U32 R32, RZ, RZ, 0x1 ;  /* 0x00000001ff207424 */ /* 0x000fe200078e00ff */
[----:B------:R-:W-:Y:S02]  /*49a0*/  R2UR UR42, R14 ;  /* 0x000000000e2a72ca */ /* 0x000fe400000e0000 */
[----:B------:R-:W-:Y:S02]  /*49b0*/  ISETP.NE.U32.AND P2, PT, RZ, UR4, PT ;  /* 0x00000004ff007c0c */ /* 0x000fe4000bf45070 */
[----:B------:R-:W-:Y:S02]  /*49c0*/  SHF.L.U32 R32, R32, 0x1f, RZ ;  /* 0x0000001f20207819 */ /* 0x000fe400000006ff */
[----:B------:R-:W-:Y:S05]  /*49d0*/  ISETP.NE.AND.EX P2, PT, RZ, UR5, PT, P2 ;  /* 0x00000005ff007c0c */ /* 0x000fea000bf45320 */
[----:B------:R-:W-:Y:S02]  /*49e0*/  USHF.L.U32 UR43, UR43, 0x6, URZ ;  /* 0x000000062b2b7899 */ /* 0x000fe400080006ff */
[----:B------:R-:W-:Y:S01]  /*49f0*/  USHF.L.U32 UR42, UR42, 0x8, URZ ;  /* 0x000000082a2a7899 */ /* 0x000fe200080006ff */
[----:B------:R-:W-:Y:S11]  /*4a00*/  BRA.U !UP3, `(.L_x_74) ;  /* 0x000000010b387547 */ /* 0x000ff6000b800000 */
[----:B------:R-:W-:Y:S01]  /*4a10*/  UPLOP3.LUT UP0, UPT, UPT, UPT, UP2, 0x80, 0x8 ;  /* 0x000000000008789c */ /* 0x000fe20003f0f020 */
[----:B------:R-:W-:Y:S01]  /*4a20*/  R2UR UR8, R65 ;  /* 0x00000000410872ca */ /* 0x000fe200000e0000 */
[----:B------:R-:W-:Y:S02]  /*4a30*/  HFMA2 R64, -RZ, RZ, 0, 5.9604644775390625e-08 ;  /* 0x00000001ff407431 */ /* 0x000fe400000001ff */
[----:B--2---:R-:W-:Y:S02]  /*4a40*/  IMAD.MOV.U32 R0, RZ, RZ, 0x1 ;  /* 0x00000001ff007424 */ /* 0x004fe400078e00ff */
[----:B------:R-:W-:Y:S05]  /*4a50*/  PLOP3.LUT P0, PT, PT, PT, UP0, 0x80, 0x8 ;  /* 0x000000000008781c */ /* 0x000fea0003f0f008 */
[----:B------:R-:W2:Y:S03]  /*4a60*/  @UP0 LDCU.64 UR10, c[0x0][0x888] ;  /* 0x00011100ff0a07ac */ /* 0x000ea60008000a00 */
[----:B------:R-:W-:Y:S05]  /*4a70*/  @UP0 UIMAD UR8, UR8, UR4, URZ ;  /* 0x00000004080802a4 */ /* 0x000fea000f8e02ff */
[----:B------:R-:W-:Y:S01]  /*4a80*/  @!P0 PRMT R64, R0, 0x7610, R64 ;  /* 0x0000761000408816 */ /* 0x000fe20000000040 */
[----:B--2---:R-:W-:Y:S05]  /*4a90*/  @UP0 UIMAD.WIDE UR10, UR8, 0x4, UR10 ;  /* 0x00000004080a08a5 */ /* 0x004fea000f8e020a */
[----:B------:R-:W2:Y:S01]  /*4aa0*/  @!UP0 LDCU UR8, c[0x0][0x880] ;  /* 0x00011000ff0887ac */ /* 0x000ea20008000800 */
[----:B------:R-:W-:Y:S02]  /*4ab0*/  IMAD.U32 R8, RZ, RZ, UR10 ;  /* 0x0000000aff087e24 */ /* 0x000fe4000f8e00ff */
[----:B------:R-:W-:Y:S05]  /*4ac0*/  IMAD.U32 R9, RZ, RZ, UR11 ;  /* 0x0000000bff097e24 */ /* 0x000fea000f8e00ff */
[----:B-----5:R3:W5:Y:S02]  /*4ad0*/  @P0 LDG.E R35, desc[UR46][R8.64] ;  /* 0x0000002e08230981 */ /* 0x020764000c1e1900 */
[----:B--23--:R-:W-:Y:S07]  /*4ae0*/  @!P0 MOV R35, UR8 ;  /* 0x0000000800238c02 */ /* 0x00cfee0008000f00 */
.L_x_74:
[----:B-----5:R-:W-:Y:S01]  /*4af0*/  @!P2 FSETP.EQ.AND P0, PT, R35, RZ, PT ;  /* 0x000000ff2300a20b */ /* 0x020fe20003f02000 */
[----:B------:R-:W-:Y:S01]  /*4b00*/  @!UPT UIADD3 URZ, UPT, UPT, URZ, URZ, URZ ;  /* 0x000000fffffff290 */ /* 0x000fe2000fffe0ff */
[----:B------:R-:W-:Y:S11]  /*4b10*/  @!P2 BRA `(.L_x_75) ;  /* 0x000000000014a947 */ /* 0x000ff60003800000 */
[----:B------:R-:W-:Y:S02]  /*4b20*/  LOP3.LUT P2, RZ, R64, 0xff, RZ, 0xc0, !PT ;  /* 0x000000ff40ff7812 */ /* 0x000fe4000784c0ff */
[----:B------:R-:W-:Y:S04]  /*4b30*/  PLOP3.LUT P0, PT, PT, PT, UP0, 0x80, 0x8 ;  /* 0x000000000008781c */ /* 0x000fe80003f0f008 */
[----:B------:R-:W-:Y:S07]  /*4b40*/  PLOP3.LUT P0, PT, P0, PT, PT, 0x8, 0x80 ;  /* 0x000000000080781c */ /* 0x000fee000070e170 */
[----:B------:R-:W-:Y:S11]  /*4b50*/  @P2 FSETP.EQ.AND P0, PT, R35, RZ, PT ;  /* 0x000000ff2300220b */ /* 0x000ff60003f02000 */
[----:B------:R-:W-:Y:S02]  /*4b60*/  @!UPT UIADD3 URZ, UPT, UPT, URZ, URZ, URZ ;  /* 0x000000fffffff290 */ /* 0x000fe4000fffe0ff */
.L_x_75:
[----:B------:R-:W3:Y:S01]  /*4b70*/  SYNCS.PHASECHK.TRANS64.TRYWAIT P2, [UR7+0x40], R32 ;  /* 0x00004020ff0075a7 */ /* 0x000ee20008041107 */
[----:B------:R-:W-:Y:S04]  /*4b80*/  ELECT P4, URZ, PT ;  /* 0x0000000000ff782f */ /* 0x000fe80003880000 */
[----:B------:R-:W-:Y:S11]  /*4b90*/  PLOP3.LUT P4, PT, P0, P4, PT, 0xf2, 0x2f ;  /* 0x00000000002f781c */ /* 0x000ff60000789e72 */
[----:B------:R-:W-:Y:S02]  /*4ba0*/  @!UPT UIADD3 URZ, UPT, UPT, URZ, URZ, URZ ;  /* 0x000000fffffff290 */ /* 0x000fe4000fffe0ff */
[----:B-1----:R-:W-:Y:S05]  /*4bb0*/  @!P4 IADD3 R8, P0, PT, R30, 0x580, RZ ;  /* 0x000005801e08c810 */ /* 0x002fea0007f1e0ff */
[----:B--2---:R-:W-:Y:S01]  /*4bc0*/  @!P4 IMAD.X R2, RZ, RZ, R31, P0 ;  /* 0x000000ffff02c224 */ /* 0x004fe200000e061f */
[----:B---3--:R-:W-:Y:S07]  /*4bd0*/  @!P2 BRA `(.L_x_76) ;  /* 0x0000007000f8a947 */ /* 0x008fee0003800000 */
.L_x_195:
[----:B------:R-:W-:Y:S01]  /*4be0*/  @!P4 R2UR UR9, R8 ;  /* 0x000000000809c2ca */ /* 0x000fe200000e0000 */
[----:B------:R-:W-:Y:S01]  /*4bf0*/  VOTEU.ALL UP1, P4 ;  /* 0x0000000000ff7886 */ /* 0x000fe20002020000 */
[----:B------:R-:W-:Y:S01]  /*4c00*/  @!P4 R2UR UR8, R2 ;  /* 0x000000000208c2ca */ /* 0x000fe200000e0000 */
[----:B-1----:R-:W-:Y:S01]  /*4c10*/  @!P4 IMAD.MOV.U32 R0, RZ, RZ, 0x2000 ;  /* 0x00002000ff00c424 */ /* 0x002fe200078e00ff */
[----:B------:R-:W-:Y:S01]  /*4c20*/  R2UR UR44, R65 ;  /* 0x00000000412c72ca */ /* 0x000fe200000e0000 */
[----:B------:R-:W-:Y:S02]  /*4c30*/  UPRMT UR21, UR37, 0x654, UR41 ;  /* 0x0000065425157896 */ /* 0x000fe40008000029 */
[----:B------:R-:W-:Y:S01]  /*4c40*/  @!UP1 UIADD3 UR40, UPT, UPT, UR7, 0x400, URZ ;  /* 0x0000040007289890 */ /* 0x000fe2000fffe0ff */
[----:B------:R-:W-:Y:S05]  /*4c50*/  VOTEU.ALL UP1, P4 ;  /* 0x0000000000ff7886 */ /* 0x000fea0002020000 */
[----:B------:R-:W-:Y:S01]  /*4c60*/  IMAD.U32 R8, RZ, RZ, UR9 ;  /* 0x00000009ff087e24 */ /* 0x000fe2000f8e00ff */
[----:B------:R-:W-:Y:S01]  /*4c70*/  UMOV UR9, 0x10000000 ;  /* 0x1000000000097882 */ /* 0x000fe20000000000 */
[----:B------:R-:W-:Y:S01]  /*4c80*/  IMAD.U32 R9, RZ, RZ, UR8 ;  /* 0x00000008ff097e24 */ /* 0x000fe2000f8e00ff */
[----:B------:R-:W-:Y:S02]  /*4c90*/  UMOV UR8, 0x0 ;  /* 0x0000000000087882 */ /* 0x000fe40000000000 */
[----:B------:R-:W-:Y:S02]  /*4ca0*/  @!P4 R2UR UR10, R8 ;  /* 0x00000000080ac2ca */ /* 0x000fe400000e0000 */
[----:B------:R-:W-:Y:S02]  /*4cb0*/  @!P4 R2UR UR11, R9 ;  /* 0x00000000090bc2ca */ /* 0x000fe400000e0000 */
[----:B------:R-:W-:Y:S05]  /*4cc0*/  @!P4 IADD3 R8, P0, PT, R30, 0x580, RZ ;  /* 0x000005801e08c810 */ /* 0x000fea0007f1e0ff */
[----:B------:R-:W-:Y:S06]  /*4cd0*/  @!P4 IMAD.X R2, RZ, RZ, R31, P0 ;  /* 0x000000ffff02c224 */ /* 0x000fec00000e061f */
[----:B------:R1:W-:Y:S01]  /*4ce0*/  @!UP1 UTMALDG.3D [UR40], [UR10], desc[UR8] ;  /* 0x000008280a0095b4 */ /* 0x0003e20008011000 */
[----:B------:R1:W-:Y:S01]  /*4cf0*/  @!P4 SYNCS.ARRIVE.TRANS64.RED.A0TR RZ, [UR7+0x20], R0 ;  /* 0x00002000ffffc9a7 */ /* 0x0003e20008300407 */
[----:B------:R-:W-:Y:S01]  /*4d00*/  SYNCS.ARRIVE.TRANS64.RED.A1T0 RZ, [UR21], RZ ;  /* 0x000000ffffff79a7 */ /* 0x000fe20008100415 */
[----:B------:R-:W2:Y:S02]  /*4d10*/  SYNCS.PHASECHK.TRANS64.TRYWAIT P2, [UR7+0x48], R32 ;  /* 0x00004820ff0075a7 */ /* 0x000ea40008041107 */
[----:B-12---:R-:W-:Y:S05]  /*4d20*/  @!P2 BRA `(.L_x_77) ;  /* 0x0000007000bca947 */ /* 0x006fea0003800000 */
.L_x_197:
[----:B------:R-:W-:Y:S01]  /*4d30*/  @!P4 R2UR UR9, R8 ;  /* 0x000000000809c2ca */ /* 0x000fe200000e0000 */
[----:B------:R-:W-:Y:S01]  /*4d40*/  VOTEU.ALL UP1, P4 ;  /* 0x0000000000ff7886 */ /* 0x000fe20002020000 */
[----:B------:R-:W-:Y:S01]  /*4d50*/  @!P4 R2UR UR8, R2 ;  /* 0x000000000208c2ca */ /* 0x000fe200000e0000 */
[----:B-1----:R-:W-:Y:S01]  /*4d60*/  @!P4 IMAD.MOV.U32 R0, RZ, RZ, 0x2000 ;  /* 0x00002000ff00c424 */ /* 0x002fe200078e00ff */
[----:B------:R-:W-:Y:S01]  /*4d70*/  R2UR UR36, R65 ;  /* 0x00000000412472ca */ /* 0x000fe200000e0000 */
[----:B------:R-:W-:Y:S01]  /*4d80*/  UMOV UR35, UR43 ;  /* 0x0000002b00237c82 */ /* 0x000fe20008000000 */
[----:B------:R-:W-:Y:S02]  /*4d90*/  @!UP1 UIADD3 UR34, UPT, UPT, UR42, 0x20, URZ ;  /* 0x000000202a229890 */ /* 0x000fe4000fffe0ff */
[----:B------:R-:W-:Y:S01]  /*4da0*/  @!UP1 UIADD3 UR32, UPT, UPT, UR7, 0x2400, URZ ;  /* 0x0000240007209890 */ /* 0x000fe2000fffe0ff */
[----:B------:R-:W-:Y:S01]  /*4db0*/  VOTEU.ALL UP1, P4 ;  /* 0x0000000000ff7886 */ /* 0x000fe20002020000 */
[----:B------:R-:W-:Y:S03]  /*4dc0*/  UPRMT UR15, UR37, 0x654, UR33 ;  /* 0x00000654250f7896 */ /* 0x000fe60008000021 */
        /* <DEDUP_REMOVED lines=13> */
.L_x_199:
        /* <DEDUP_REMOVED lines=23> */
.L_x_201:
[----:B------:R-:W-:Y:S01]  /*5010*/  @!P4 R2UR UR9, R8 ;  /* 0x000000000809c2ca */ /* 0x000fe200000e0000 */
[----:B------:R-:W-:Y:S01]  /*5020*/  VOTEU.ALL UP1, P4 ;  /* 0x0000000000ff7886 */ /* 0x000fe20002020000 */
[----:B------:R-:W-:Y:S01]  /*5030*/  @!P4 R2UR UR8, R2 ;  /* 0x000000000208c2ca */ /* 0x000fe200000e0000 */
[----:B-1----:R-:W-:Y:S01]  /*5040*/  @!P4 IMAD.MOV.U32 R0, RZ, RZ, 0x2000 ;  /* 0x00002000ff00c424 */ /* 0x002fe200078e00ff */
[----:B------:R-:W-:Y:S01]  /*5050*/  R2UR UR20, R65 ;  /* 0x00000000411472ca */ /* 0x000fe200000e0000 */
[----:B------:R-:W-:Y:S01]  /*5060*/  UMOV UR19, UR43 ;  /* 0x0000002b00137c82 */ /* 0x000fe20008000000 */
[----:B------:R-:W-:Y:S01]  /*5070*/  @!UP1 UIADD3 UR18, UPT, UPT, UR42, 0x60, URZ ;  /* 0x000000602a129890 */ /* 0x000fe2000fffe0ff */
[----:B------:R-:W-:Y:S01]  /*5080*/  SHF.L.U32 R14, RZ, 0x1f, RZ ;  /* 0x0000001fff0e7819 */ /* 0x000fe200000006ff */
        /* <DEDUP_REMOVED lines=16> */
.L_x_203:
[----:B------:R-:W-:Y:S01]  /*5190*/  @!P4 R2UR UR9, R8 ;  /* 0x000000000809c2ca */ /* 0x000fe200000e0000 */
[----:B------:R-:W-:Y:S01]  /*51a0*/  VOTEU.ALL UP1, P4 ;  /* 0x0000000000ff7886 */ /* 0x000fe20002020000 */
[----:B------:R-:W-:Y:S01]  /*51b0*/  @!P4 R2UR UR8, R2 ;  /* 0x000000000208c2ca */ /* 0x000fe200000e0000 */
[----:B-1----:R-:W-:Y:S01]  /*51c0*/  @!P4 IMAD.MOV.U32 R0, RZ, RZ, 0x2000 ;  /* 0x00002000ff00c424 */ /* 0x002fe200078e00ff */
[----:B------:R-:W-:Y:S01]  /*51d0*/  R2UR UR12, R65 ;  /* 0x00000000410c72ca */ /* 0x000fe200000e0000 */
[----:B------:R-:W-:Y:S01]  /*51e0*/  UMOV UR18, 0x0 ;  /* 0x0000000000127882 */ /* 0x000fe20000000000 */
[----:B------:R-:W-:Y:S01]  /*51f0*/  @!UP1 UIADD3 UR10, UPT, UPT, UR42, 0x80, URZ ;  /* 0x000000802a0a9890 */ /* 0x000fe2000fffe0ff */
[----:B------:R-:W-:Y:S01]  /*5200*/  UMOV UR19, 0x10000000 ;  /* 0x1000000000137882 */ /* 0x000fe20000000000 */
[----:B------:R-:W-:Y:S05]  /*5210*/  UMOV UR11, UR43 ;  /* 0x0000002b000b7c82 */ /* 0x000fea0008000000 */
[----:B------:R-:W-:Y:S01]  /*5220*/  IMAD.U32 R8, RZ, RZ, UR9 ;  /* 0x00000009ff087e24 */ /* 0x000fe2000f8e00ff */
[----:B------:R-:W-:Y:S01]  /*5230*/  UMOV UR9, UR41 ;  /* 0x0000002900097c82 */ /* 0x000fe20008000000 */
[----:B------:R-:W-:Y:S01]  /*5240*/  IMAD.U32 R9, RZ, RZ, UR8 ;  /* 0x00000008ff097e24 */ /* 0x000fe2000f8e00ff */
[----:B------:R-:W-:Y:S02]  /*5250*/  @!UP1 UIADD3 UR8, UPT, UPT, UR7, 0x400, URZ ;  /* 0x0000040007089890 */ /* 0x000fe4000fffe0ff */
[----:B------:R-:W-:Y:S01]  /*5260*/  @!P4 R2UR UR22, R8 ;  /* 0x000000000816c2ca */ /* 0x000fe200000e0000 */
[----:B------:R-:W-:Y:S01]  /*5270*/  VOTEU.ALL UP1, P4 ;  /* 0x0000000000ff7886 */ /* 0x000fe20002020000 */
        /* <DEDUP_REMOVED lines=8> */
.L_x_205:
        /* <DEDUP_REMOVED lines=23> */
.L_x_207:
[----:B------:R-:W2:Y:S01]  /*5470*/  LDC.64 R12, c[0x0][0xb18] ;  /* 0x0002c600ff0c7b82 */ /* 0x000ea20000000a00 */
[----:B------:R-:W-:Y:S01]  /*5480*/  @!P4 R2UR UR8, R2 ;  /* 0x000000000208c2ca */ /* 0x000fe200000e0000 */
[----:B------:R-:W-:Y:S01]  /*5490*/  VOTEU.ALL UP1, P4 ;  /* 0x0000000000ff7886 */ /* 0x000fe20002020000 */
[----:B------:R-:W-:Y:S01]  /*54a0*/  @!P4 R2UR UR9, R8 ;  /* 0x000000000809c2ca */ /* 0x000fe200000e0000 */
[----:B-1----:R-:W-:Y:S01]  /*54b0*/  @!P4 IMAD.MOV.U32 R0, RZ, RZ, 0x2000 ;  /* 0x00002000ff00c424 */ /* 0x002fe200078e00ff */
[----:B------:R-:W-:Y:S03]  /*54c0*/  R2UR UR12, R65 ;  /* 0x00000000410c72ca */ /* 0x000fe600000e0000 */
[----:B------:R-:W1:Y:S01]  /*54d0*/  @!P1 LDC R2, c[0x0][0xb0c] ;  /* 0x0002c300ff029b82 */ /* 0x000e620000000800 */
[----:B------:R-:W-:Y:S01]  /*54e0*/  @!UP1 UIADD3 UR10, UPT, UPT, UR42, 0xc0, URZ ;  /* 0x000000c02a0a9890 */ /* 0x000fe2000fffe0ff */
[----:B------:R-:W-:Y:S01]  /*54f0*/  @P3 SHF.R.U32.HI R27, RZ, 0x10, R21 ;  /* 0x00000010ff1b3819 */ /* 0x000fe20000011615 */
[----:B------:R-:W-:Y:S01]  /*5500*/  UMOV UR18, 0x0 ;  /* 0x0000000000127882 */ /* 0x000fe20000000000 */
[----:B------:R-:W-:Y:S01]  /*5510*/  UMOV UR19, 0x10000000 ;  /* 0x1000000000137882 */ /* 0x000fe20000000000 */
[----:B------:R-:W-:Y:S01]  /*5520*/  UMOV UR11, UR43 ;  /* 0x0000002b000b7c82 */ /* 0x000fe20008000000 */
[----:B------:R-:W-:Y:S02]  /*5530*/  VIADD R29, R29, 0x1 ;  /* 0x000000011d1d7836 */ /* 0x000fe40000000000 */
[----:B------:R-:W-:Y:S01]  /*5540*/  IMAD.U32 R9, RZ, RZ, UR8 ;  /* 0x00000008ff097e24 */ /* 0x000fe2000f8e00ff */
[----:B------:R-:W-:Y:S01]  /*5550*/  @!UP1 UIADD3 UR8, UPT, UPT, UR7, 0x4400, URZ ;  /* 0x0000440007089890 */ /* 0x000fe2000fffe0ff */
[----:B------:R-:W-:Y:S01]  /*5560*/  IMAD.U32 R8, RZ, RZ, UR9 ;  /* 0x00000009ff087e24 */ /* 0x000fe2000f8e00ff */
[----:B------:R-:W-:Y:S01]  /*5570*/  VOTEU.ALL UP1, P4 ;  /* 0x0000000000ff7886 */ /* 0x000fe20002020000 */
[----:B------:R-:W-:Y:S01]  /*5580*/  UMOV UR9, UR25 ;  /* 0x0000001900097c82 */ /* 0x000fe20008000000 */
[----:B------:R-:W-:Y:S02]  /*5590*/  @!P4 R2UR UR21, R9 ;  /* 0x000000000915c2ca */ /* 0x000fe400000e0000 */
[----:B------:R-:W-:Y:S02]  /*55a0*/  @!P4 R2UR UR20, R8 ;  /* 0x000000000814c2ca */ /* 0x000fe400000e0000 */
[----:B------:R-:W3:Y:S11]  /*55b0*/  LDC.64 R8, c[0x0][0xb10] ;  /* 0x0002c400ff087b82 */ /* 0x000ef60000000a00 */
[----:B------:R1:W-:Y:S01]  /*55c0*/  @!UP1 UTMALDG.3D [UR8], [UR20], desc[UR18] ;  /* 0x00001208140095b4 */ /* 0x0003e20008011000 */
[----:B------:R5:W-:Y:S01]  /*55d0*/  @!P4 SYNCS.ARRIVE.TRANS64.RED.A0TR RZ, [UR7+0x30], R0 ;  /* 0x00003000ffffc9a7 */ /* 0x000be20008300407 */
[C---:B---3--:R-:W-:Y:S01]  /*55e0*/  @!P1 IMAD.HI.U32 R8, R11.reuse, R8, RZ ;  /* 0x000000080b089227 */ /* 0x048fe200078e00ff */
[----:B--2---:R-:W-:Y:S02]  /*55f0*/  @!P1 ISETP.NE.AND P0, PT, R12, 0x1, PT ;  /* 0x000000010c00980c */ /* 0x004fe40003f05270 */
[----:B-1----:R-:W-:Y:S01]  /*5600*/  @!P1 ISETP.NE.AND P2, PT, R2, 0x1, PT ;  /* 0x000000010200980c */ /* 0x002fe20003f45270 */
[----:B------:R-:W-:Y:S01]  /*5610*/  SYNCS.ARRIVE.TRANS64.RED.A1T0 RZ, [UR14], RZ ;  /* 0x000000ffffff79a7 */ /* 0x000fe2000810040e */
[C---:B------:R-:W-:Y:S01]  /*5620*/  @!P1 IMAD.HI.U32 R13, R10.reuse, R13, RZ ;  /* 0x0000000d0a0d9227 */ /* 0x040fe200078e00ff */
[----:B------:R-:W-:Y:S04]  /*5630*/  @!P1 SHF.R.U32.HI R8, RZ, R9, R8 ;  /* 0x00000009ff089219 */ /* 0x000fe80000011608 */
[----:B------:R-:W-:Y:S01]  /*5640*/  @!P1 SEL R8, R11, R8, !P2 ;  /* 0x000000080b089207 */ /* 0x000fe20005000000 */
[----:B------:R-:W1:Y:S01]  /*5650*/  SYNCS.PHASECHK.TRANS64.TRYWAIT P5, [UR7+0x58], R14 ;  /* 0x0000580eff0075a7 */ /* 0x000e6200080a1107 */
[----:B-----5:R-:W2:Y:S02]  /*5660*/  @!P1 LDC R0, c[0x0][0xb20] ;  /* 0x0002c800ff009b82 */ /* 0x020ea40000000800 */
[----:B--2---:R-:W-:Y:S04]  /*5670*/  @!P1 SHF.R.U32.HI R0, RZ, R0, R13 ;  /* 0x00000000ff009219 */ /* 0x004fe8000001160d */
[----:B------:R-:W-:Y:S05]  /*5680*/  @!P1 SEL R9, R10, R0, !P0 ;  /* 0x000000000a099207 */ /* 0x000fea0004000000 */
[----:B------:R-:W-:Y:S02]  /*5690*/  @!P1 IMAD.IADD R0, R9, 0x1, -R8 ;  /* 0x0000000109009824 */ /* 0x000fe400078e0a08 */
[----:B------:R-:W-:Y:S02]  /*56a0*/  @!P1 IMAD.IADD R8, R8, 0x1, -R9 ;  /* 0x0000000108089824 */ /* 0x000fe400078e0a09 */
[----:B------:R-:W-:Y:S02]  /*56b0*/  @!P1 IMAD R11, R0, R2, R11 ;  /* 0x00000002000b9224 */ /* 0x000fe400078e020b */
[----:B------:R-:W-:Y:S01]  /*56c0*/  @!P1 IMAD R10, R8, R12, R10 ;  /* 0x0000000c080a9224 */ /* 0x000fe200078e020a */
[----:B-1----:R-:W-:Y:S06]  /*56d0*/  @!P5 BRA `(.L_x_83) ;  /* 0x0000006800e0d947 */ /* 0x002fec0003800000 */
.L_x_209:
[----:B------:R-:W-:Y:S01]  /*56e0*/  @!P4 IADD3 R2, P0, PT, R30, 0x580, RZ ;  /* 0x000005801e02c810 */ /* 0x000fe20007f1e0ff */
[----:B------:R-:W-:Y:S01]  /*56f0*/  VOTEU.ALL UP1, P4 ;  /* 0x0000000000ff7886 */ /* 0x000fe20002020000 */
[----:B------:R-:W-:Y:S01]  /*5700*/  R2UR UR12, R65 ;  /* 0x00000000410c72ca */ /* 0x000fe200000e0000 */
[----:B------:R-:W-:Y:S01]  /*5710*/  UMOV UR18, 0x0 ;  /* 0x0000000000127882 */ /* 0x000fe20000000000 */
[----:B------:R-:W-:Y:S01]  /*5720*/  @!P4 R2UR UR9, R2 ;  /* 0x000000000209c2ca */ /* 0x000fe200000e0000 */
[----:B-1----:R-:W-:Y:S01]  /*5730*/  @!P4 IMAD.X R0, RZ, RZ, R31, P0 ;  /* 0x000000ffff00c224 */ /* 0x002fe200000e061f */
[----:B------:R-:W-:Y:S01]  /*5740*/  @!UP1 UIADD3 UR10, UPT, UPT, UR42, 0xe0, URZ ;  /* 0x000000e02a0a9890 */ /* 0x000fe2000fffe0ff */
[----:B------:R-:W-:Y:S01]  /*5750*/  ISETP.NE.AND P0, PT, R29, 0x2, PT ;  /* 0x000000021d00780c */ /* 0x000fe20003f05270 */
[----:B------:R-:W-:Y:S01]  /*5760*/  UMOV UR19, 0x10000000 ;  /* 0x1000000000137882 */ /* 0x000fe20000000000 */
[----:B------:R-:W-:Y:S01]  /*5770*/  UMOV UR11, UR43 ;  /* 0x0000002b000b7c82 */ /* 0x000fe20008000000 */
[----:B------:R-:W-:Y:S01]  /*5780*/  @!P4 R2UR UR8, R0 ;  /* 0x000000000008c2ca */ /* 0x000fe200000e0000 */
[----:B------:R-:W-:Y:S01]  /*5790*/  IMAD.IADD R14, R10, 0x1, R62 ;  /* 0x000000010a0e7824 */ /* 0x000fe200078e023e */
[----:B------:R-:W-:Y:S01]  /*57a0*/  SEL R0, RZ, 0x1, P0 ;  /* 0x00000001ff007807 */ /* 0x000fe20000000000 */
[----:B------:R-:W-:Y:S01]  /*57b0*/  IMAD.IADD R15, R11, 0x1, R63 ;  /* 0x000000010b0f7824 */ /* 0x000fe200078e023f */
[----:B------:R-:W-:Y:S02]  /*57c0*/  SEL R29, R29, RZ, P0 ;  /* 0x000000ff1d1d7207 */ /* 0x000fe40000000000 */
[----:B------:R-:W-:Y:S01]  /*57d0*/  LOP3.LUT R28, R28, R0, RZ, 0x3c, !PT ;  /* 0x000000001c1c7212 */ /* 0x000fe200078e3cff */
[----:B------:R-:W-:Y:S01]  /*57e0*/  IMAD.U32 R8, RZ, RZ, UR9 ;  /* 0x00000009ff087e24 */ /* 0x000fe2000f8e00ff */
[----:B------:R-:W-:Y:S04]  /*57f0*/  UMOV UR9, UR17 ;  /* 0x0000001100097c82 */ /* 0x000fe80008000000 */
[----:B------:R-:W-:Y:S01]  /*5800*/  @!P4 R2UR UR14, R8 ;  /* 0x00000000080ec2ca */ /* 0x000fe200000e0000 */
[----:B------:R-:W-:Y:S01]  /*5810*/  IMAD.U32 R9, RZ, RZ, UR8 ;  /* 0x00000008ff097e24 */ /* 0x000fe2000f8e00ff */
[----:B------:R-:W-:Y:S01]  /*5820*/  @!UP1 UIADD3 UR8, UPT, UPT, UR7, 0x6400, URZ ;  /* 0x0000640007089890 */ /* 0x000fe2000fffe0ff */
[----:B------:R-:W-:Y:S03]  /*5830*/  VOTEU.ALL UP1, P4 ;  /* 0x0000000000ff7886 */ /* 0x000fe60002020000 */
[----:B------:R-:W-:Y:S11]  /*5840*/  @!P4 R2UR UR15, R9 ;  /* 0x00000000090fc2ca */ /* 0x000ff600000e0000 */
[----:B------:R-:W-:Y:S02]  /*5850*/  @!UPT UIADD3 URZ, UPT, UPT, URZ, URZ, URZ ;  /* 0x000000fffffff290 */ /* 0x000fe4000fffe0ff */
[----:B------:R1:W-:Y:S01]  /*5860*/  @!UP1 UTMALDG.3D [UR8], [UR14], desc[UR18] ;  /* 0x000012080e0095b4 */ /* 0x0003e20008011000 */
[----:B------:R2:W-:Y:S01]  /*5870*/  @!P4 SYNCS.ARRIVE.TRANS64.RED.A0TR RZ, [UR7+0x38], R25 ;  /* 0x00003819ffffc9a7 */ /* 0x0005e20008300407 */
[----:B------:R-:W-:Y:S01]  /*5880*/  UPLOP3.LUT UP1, UPT, UPT, UPT, UPT, 0x80, 0x8 ;  /* 0x000000000008789c */ /* 0x000fe20003f2f070 */
[----:B------:R-:W-:Y:S01]  /*5890*/  SYNCS.ARRIVE.TRANS64.RED.A1T0 RZ, [UR13], RZ ;  /* 0x000000ffffff79a7 */ /* 0x000fe2000810040d */
[----:B-1----:R-:W-:Y:S11]  /*58a0*/  @P3 R2UR UR8, R27 ;  /* 0x000000001b0832ca */ /* 0x002ff600000e0000 */
[----:B------:R-:W-:Y:S02]  /*58b0*/  @!UPT UIADD3 URZ, UPT, UPT, URZ, URZ, URZ ;  /* 0x000000fffffff290 */ /* 0x000fe4000fffe0ff */
[----:B------:R-:W-:Y:S01]  /*58c0*/  IMAD.U32 R65, RZ, RZ, UR8 ;  /* 0x00000008ff417e24 */ /* 0x000fe2000f8e00ff */
[----:B------:R-:W-:Y:S06]  /*58d0*/  @P3 BRA `(.L_x_84) ;  /* 0xffffffec001c3947 */ /* 0x000fec000383ffff */
[----:B------:R-:W1:Y:S02]  /*58e0*/  SYNCS.PHASECHK.TRANS64.TRYWAIT P0, [UR7+0x40], R32 ;  /* 0x00004020ff0075a7 */ /* 0x000e640008001107 */
[----:B-1----:R-:W-:Y:S05]  /*58f0*/  @!P0 BRA `(.L_x_85) ;  /* 0x0000006800708947 */ /* 0x002fea0003800000 */
.L_x_211:
[----:B------:R-:W3:Y:S02]  /*5900*/  SYNCS.PHASECHK.TRANS64.TRYWAIT P0, [UR7+0x48], R32 ;  /* 0x00004820ff0075a7 */ /* 0x000ee40008001107 */
[----:B---3--:R-:W-:Y:S05]  /*5910*/  @!P0 BRA `(.L_x_86) ;  /* 0x0000006800808947 */ /* 0x008fea0003800000 */
.L_x_213:
[----:B------:R-:W3:Y:S01]  /*5920*/  SYNCS.PHASECHK.TRANS64.TRYWAIT P0, [UR7+0x50], R32 ;  /* 0x00005020ff0075a7 */ /* 0x000ee20008001107 */
[----:B-1----:R-:W-:Y:S01]  /*5930*/  HFMA2 R0, -RZ, RZ, 0, 5.9604644775390625e-08 ;  /* 0x00000001ff007431 */ /* 0x002fe200000001ff */
[----:B---3--:R-:W-:Y:S06]  /*5940*/  @!P0 BRA `(.L_x_87) ;  /* 0x00000068008c8947 */ /* 0x008fec0003800000 */
.L_x_215:
[----:B-1----:R-:W-:Y:S02]  /*5950*/  MOV R2, UR7 ;  /* 0x0000000700027c02 */ /* 0x002fe40008000f00 */
[----:B------:R-:W-:-:S07]  /*5960*/  SHF.L.U32 R0, R0, 0x1f, RZ ;  /* 0x0000001f00007819 */ /* 0x000fce00000006ff */
.L_x_88:
[----:B-1----:R1:W3:Y:S02]  /*5970*/  SYNCS.PHASECHK.TRANS64.TRYWAIT P0, [R2+URZ+0x58], R0 ;  /* 0x00005800020075a7 */ /* 0x0022e400080011ff */
[----:B---3--:R-:W-:Y:S05]  /*5980*/  @!P0 NANOSLEEP.SYNCS 0x989680 ;  /* 0x009896800000895d */ /* 0x008fea0003900000 */
[----:B------:R-:W3:Y:S02]  /*5990*/  @!P0 SYNCS.PHASECHK.TRANS64 P0, [R2+URZ+0x58], R0 ;  /* 0x00005800020085a7 */ /* 0x000ee400080010ff */
[----:B---3--:R-:W-:Y:S05]  /*59a0*/  @P0 EXIT ;  /* 0x000000000000094d */ /* 0x008fea0003800000 */
[----:B------:R-:W-:Y:S05]  /*59b0*/  BRA `(.L_x_88) ;  /* 0xfffffffc00ec7947 */ /* 0x000fea000383ffff */
.L_x_69:
[----:B------:R-:W-:-:S06]  /*59c0*/  UISETP.GE.AND UP1, UPT, UR8, 0x4, UPT ;  /* 0x000000040800788c */ /* 0x000fcc000bf26270 */
[----:B------:R-:W-:-:S13]  /*59d0*/  PLOP3.LUT P0, PT, PT, PT, UP1, 0x80, 0x8 ;  /* 0x000000000008781c */ /* 0x000fda0003f0f018 */
[----:B------:R-:W-:Y:S05]  /*59e0*/  @!P0 EXIT ;  /* 0x000000000000894d */ /* 0x000fea0003800000 */
[----:B------:R-:W-:Y:S01]  /*59f0*/  BAR.SYNC.DEFER_BLOCKING 0x6, 0xa0 ;  /* 0x0182800000007b1d */ /* 0x000fe20000010000 */
[C---:B------:R-:W-:Y:S01]  /*5a00*/  IMAD.SHL.U32 R4, R77.reuse, 0x20, RZ ;  /* 0x000000204d047824 */ /* 0x040fe200078e00ff */
[C---:B------:R-:W-:Y:S01]  /*5a10*/  R2P PR, R77.reuse, 0x6 ;  /* 0x000000064d007804 */ /* 0x040fe20000000000 */
[C---:B------:R-:W-:Y:S02]  /*5a20*/  IMAD.SHL.U32 R69, R77.reuse, 0x4, RZ ;  /* 0x000000044d457824 */ /* 0x040fe400078e00ff */
[C---:B------:R-:W-:Y:S01]  /*5a30*/  IMAD.U32 R32, R77.reuse, 0x10000, RZ ;  /* 0x000100004d207824 */ /* 0x040fe200078e00ff */
[----:B------:R-:W-:Y:S02]  /*5a40*/  UMOV UR36, 0x400 ;  /* 0x0000040000247882 */ /* 0x000fe40000000000 */
[----:B------:R-:W1:Y:S01]  /*5a50*/  LDC R68, c[0x0][0x370] ;  /* 0x0000dc00ff447b82 */ /* 0x000e620000000800 */
[----:B------:R-:W-:Y:S01]  /*5a60*/  ULEA UR36, UR37, UR36, 0x18 ;  /* 0x0000002425247291 */ /* 0x000fe2000f8ec0ff */
[C---:B------:R-:W-:Y:S01]  /*5a70*/  LOP3.LUT R3, R4.reuse, 0xe0, RZ, 0xc0, !PT ;  /* 0x000000e004037812 */ /* 0x040fe200078ec0ff */
[----:B------:R-:W-:Y:S01]  /*5a80*/  IMAD.SHL.U32 R2, R77, 0x10, RZ ;  /* 0x000000104d027824 */ /* 0x000fe200078e00ff */
[----:B------:R-:W-:Y:S01]  /*5a90*/  LOP3.LUT R4, R4, 0x100, RZ, 0xc0, !PT ;  /* 0x0000010004047812 */ /* 0x000fe200078ec0ff */
[----:B------:R-:W-:Y:S01]  /*5aa0*/  UIADD3 UR4, UPT, UPT, UR36, 0x400, URZ ;  /* 0x0000040024047890 */ /* 0x000fe2000fffe0ff */
[----:B------:R-:W-:Y:S01]  /*5ab0*/  LOP3.LUT R69, R3, 0x1c, R69, 0xf8, !PT ;  /* 0x0000001c03457812 */ /* 0x000fe200078ef845 */
[----:B------:R-:W-:Y:S01]  /*5ac0*/  IMAD.MOV.U32 R76, RZ, RZ, 0x10 ;  /* 0x00000010ff4c7424 */ /* 0x000fe200078e00ff */
[----:B------:R-:W2:Y:S01]  /*5ad0*/  LDC R28, c[0x0][0xb0c] ;  /* 0x0002c300ff1c7b82 */ /* 0x000ea20000000800 */
[----:B------:R-:W-:Y:S01]  /*5ae0*/  SHF.R.U32.HI R3, RZ, 0x2, R77 ;  /* 0x00000002ff037819 */ /* 0x000fe2000001164d */
[----:B------:R-:W-:Y:S01]  /*5af0*/  IMAD.MOV.U32 R75, RZ, RZ, 0x20 ;  /* 0x00000020ff4b7424 */ /* 0x000fe200078e00ff */
[----:B------:R-:W-:Y:S01]  /*5b00*/  LOP3.LUT R32, R32, 0x600000, RZ, 0xc0, !PT ;  /* 0x0060000020207812 */ /* 0x000fe200078ec0ff */
[----:B------:R-:W-:Y:S01]  /*5b10*/  IMAD.MOV.U32 R31, RZ, RZ, RZ ;  /* 0x000000ffff1f7224 */ /* 0x000fe200078e00ff */
[----:B------:R-:W-:Y:S01]  /*5b20*/  LOP3.LUT R2, R4, 0x600, R2, 0xf8, !PT ;  /* 0x0000060004027812 */ /* 0x000fe200078ef802 */
[----:B------:R-:W-:Y:S01]  /*5b30*/  IMAD.MOV.U32 R74, RZ, RZ, RZ ;  /* 0x000000ffff4a7224 */ /* 0x000fe200078e00ff */
[----:B------:R-:W-:Y:S01]  /*5b40*/  LOP3.LUT R69, R69, 0x4, R3, 0x78, !PT ;  /* 0x0000000445457812 */ /* 0x000fe200078e7803 */
[----:B------:R-:W4:Y:S01]  /*5b50*/  LDC R66, c[0x0][0xb20] ;  /* 0x0002c800ff427b82 */ /* 0x000f220000000800 */
[----:B------:R-:W3:Y:S01]  /*5b60*/  LDS R0, [UR36+0x120] ;  /* 0x00012024ff007984 */ /* 0x000ee20008000800 */
[----:B------:R-:W-:Y:S01]  /*5b70*/  LOP3.LUT R77, R77, 0x60, RZ, 0xc0, !PT ;  /* 0x000000604d4d7812 */ /* 0x000fe200078ec0ff */
[----:B------:R-:W-:Y:S01]  /*5b80*/  IMAD.MOV.U32 R80, RZ, RZ, RZ ;  /* 0x000000ffff507224 */ /* 0x000fe200078e00ff */
[----:B------:R-:W-:Y:S01]  /*5b90*/  LOP3.LUT R69, R2, R69, RZ, 0xfc, !PT ;  /* 0x0000004502457212 */ /* 0x000fe200078efcff */
[----:B------:R-:W-:Y:S01]  /*5ba0*/  IMAD.MOV.U32 R73, RZ, RZ, RZ ;  /* 0x000000ffff497224 */ /* 0x000fe200078e00ff */
[----:B------:R-:W-:Y:S01]  /*5bb0*/  SEL R76, R76, 0xfffffff0, !P2 ;  /* 0xfffffff04c4c7807 */ /* 0x000fe20005000000 */
[----:B------:R-:W-:Y:S01]  /*5bc0*/  IMAD.U32 R71, RZ, RZ, UR4 ;  /* 0x00000004ff477e24 */ /* 0x000fe2000f8e00ff */
[----:B------:R-:W1:Y:S01]  /*5bd0*/  LDC R27, c[0x0][0xb30] ;  /* 0x0002cc00ff1b7b82 */ /* 0x000e620000000800 */
[----:B------:R-:W-:Y:S01]  /*5be0*/  SEL R75, R75, 0xffffffe0, !P1 ;  /* 0xffffffe04b4b7807 */ /* 0x000fe20004800000 */
[----:B------:R-:W1:Y:S01]  /*5bf0*/  LDCU.64 UR50, c[0x0][0x348] ;  /* 0x00006900ff3277ac */ /* 0x000e620008000a00 */
[----:B------:R-:W1:Y:S05]  /*5c00*/  LDCU.64 UR38, c[0x0][0x888] ;  /* 0x00011100ff2677ac */ /* 0x000e6a0008000a00 */
[----:B------:R-:W1:Y:S01]  /*5c10*/  LDC.64 R60, c[0x0][0xb10] ;  /* 0x0002c400ff3c7b82 */ /* 0x000e620000000a00 */
[----:B------:R-:W1:Y:S01]  /*5c20*/  LDCU.64 UR44, c[0x0][0x890] ;  /* 0x00011200ff2c77ac */ /* 0x000e620008000a00 */
[----:B------:R-:W-:Y:S01]  /*5c30*/  UMOV UR48, URZ ;  /* 0x000000ff00307c82 */ /* 0x000fe20008000000 */
[----:B------:R-:W-:-:S05]  /*5c40*/  UMOV UR52, URZ ;  /* 0x000000ff00347c82 */ /* 0x000fca0008000000 */
[----:B------:R-:W1:Y:S08]  /*5c50*/  LDC.64 R24, c[0x0][0xb18] ;  /* 0x0002c600ff187b82 */ /* 0x000e700000000a00 */
[----:B------:R-:W1:Y:S08]  /*5c60*/  LDC.64 R22, c[0x0][0xb28] ;  /* 0x0002ca00ff167b82 */ /* 0x000e700000000a00 */
[----:B------:R-:W1:Y:S01]  /*5c70*/  LDC.64 R58, c[0x0][0x8b0] ;  /* 0x00022c00ff3a7b82 */ /* 0x000e620000000a00 */
[----:B---3--:R-:W-:-:S07]  /*5c80*/  IMAD.IADD R32, R0, 0x1, R32 ;  /* 0x0000000100207824 */ /* 0x008fce00078e0220 */
[----:B------:R-:W3:Y:S08]  /*5c90*/  LDC.64 R56, c[0x0][0x8a8] ;  /* 0x00022a00ff387b82 */ /* 0x000ef00000000a00 */
[----:B--2-4-:R-:W1:Y:S02]  /*5ca0*/  LDC R67, c[0x0][0x374] ;  /* 0x0000dd00ff437b82 */ /* 0x014e640000000800 */
.L_x_164:
[C---:B------:R-:W-:Y:S02]  /*5cb0*/  LEA R0, R80.reuse, UR36, 0x3 ;  /* 0x0000002450007c11 */ /* 0x040fe4000f8e18ff */
[----:B------:R-:W-:Y:S02]  /*5cc0*/  SHF.L.U32 R2, R73, 0x1f, RZ ;  /* 0x0000001f49027819 */ /* 0x000fe400000006ff */
[----:B------:R-:W-:Y:S02]  /*5cd0*/  LEA R16, R80, UR36, 0x4 ;  /* 0x0000002450107c11 */ /* 0x000fe4000f8e20ff */
[----:B------:R-:W2:Y:S02]  /*5ce0*/  SYNCS.PHASECHK.TRANS64.TRYWAIT P0, [R0+URZ+0x70], R2 ;  /* 0x00007002000075a7 */ /* 0x000ea400080011ff */
[----:B--2---:R-:W-:Y:S05]  /*5cf0*/  @!P0 BRA `(.L_x_89) ;  /* 0x0000006400b88947 */ /* 0x004fea0003800000 */
.L_x_216:
[----:B------:R-:W4:Y:S01]  /*5d00*/  LDC.64 R10, c[0x0][0xb10] ;  /* 0x0002c400ff0a7b82 */ /* 0x000f220000000a00 */
[----:B------:R-:W3:Y:S01]  /*5d10*/  LDS.128 R16, [R16+0x100] ;  /* 0x0001000010107984 */ /* 0x000ee20000000c00 */
[----:B-1----:R-:W-:Y:S01]  /*5d20*/  ISETP.NE.AND P1, PT, R27, 0x1, PT ;  /* 0x000000011b00780c */ /* 0x002fe20003f25270 */
[----:B--2---:R-:W-:Y:S01]  /*5d30*/  VIADD R0, R0, 0x80 ;  /* 0x0000008000007836 */ /* 0x004fe20000000000 */
[----:B------:R-:W-:Y:S04]  /*5d40*/  ISETP.GE.AND P0, PT, R26, 0x1, PT ;  /* 0x000000011a00780c */ /* 0x000fe80003f06270 */
[----:B------:R-:W1:Y:S01]  /*5d50*/  LDC.64 R8, c[0x0][0xb18] ;  /* 0x0002c600ff087b82 */ /* 0x000e620000000a00 */
[----:B------:R-:W-:Y:S01]  /*5d60*/  PRMT R0, RZ, 0x654, R0 ;  /* 0x00000654ff007816 */ /* 0x000fe20000000000 */
[----:B------:R-:W-:Y:S01]  /*5d70*/  @!PT LDS RZ, [RZ] ;  /* 0x00000000fffff984 */ /* 0x000fe20000000800 */
[----:B------:R-:W-:Y:S01]  /*5d80*/  @!PT LDS RZ, [RZ] ;  /* 0x00000000fffff984 */ /* 0x000fe20000000800 */
[----:B------:R-:W-:Y:S01]  /*5d90*/  @!PT LDS RZ, [RZ] ;  /* 0x00000000fffff984 */ /* 0x000fe20000000800 */
[----:B------:R-:W-:Y:S01]  /*5da0*/  @!PT LDS RZ, [RZ] ;  /* 0x00000000fffff984 */ /* 0x000fe20000000800 */
[----:B------:R2:W-:Y:S06]  /*5db0*/  MEMBAR.ALL.CTA ;  /* 0x0000000000007992 */ /* 0x0005ec0000008000 */
[----:B--2---:R-:W2:Y:S01]  /*5dc0*/  FENCE.VIEW.ASYNC.S ;  /* 0x00000000000073c6 */ /* 0x004ea20000000000 */
[----:B------:R-:W1:Y:S08]  /*5dd0*/  @!P1 LDC R12, c[0x0][0xb20] ;  /* 0x0002c800ff0c9b82 */ /* 0x000e700000000800 */
[----:B------:R-:W1:Y:S01]  /*5de0*/  @!P1 LDC R7, c[0x0][0xb0c] ;  /* 0x0002c300ff079b82 */ /* 0x000e620000000800 */
[----:B--2---:R2:W-:Y:S01]  /*5df0*/  SYNCS.ARRIVE.TRANS64.RED.A1T0 RZ, [R0+URZ], RZ ;  /* 0x000000ff00ff79a7 */ /* 0x0045e200081004ff */
[----:B---3--:R-:W-:Y:S04]  /*5e00*/  LOP3.LUT P4, RZ, R18, 0x1, RZ, 0xc0, !PT ;  /* 0x0000000112ff7812 */ /* 0x008fe8000788c0ff */
[----:B------:R-:W-:Y:S09]  /*5e10*/  P2R R78, PR, RZ, 0x10 ;  /* 0x00000010ff4e7803 */ /* 0x000ff20000000000 */
[----:B------:R-:W-:Y:S02]  /*5e20*/  @P4 MOV R30, R16 ;  /* 0x00000010001e4202 */ /* 0x000fe40000000f00 */
[----:B------:R-:W-:Y:S01]  /*5e30*/  @P4 LOP3.LUT R29, R17, 0xffff, RZ, 0xc0, !PT ;  /* 0x0000ffff111d4812 */ /* 0x000fe200078ec0ff */
[----:B--2-4-:R-:W-:Y:S06]  /*5e40*/  @!P0 BRA `(.L_x_90) ;  /* 0x0000000000a48947 */ /* 0x014fec0003800000 */
[-C--:B------:R-:W-:Y:S01]  /*5e50*/  IMAD.HI.U32 R0, R67, R25.reuse, RZ ;  /* 0x0000001943007227 */ /* 0x080fe200078e00ff */
[----:B------:R-:W-:Y:S02]  /*5e60*/  ISETP.NE.AND P0, PT, R24, 0x1, PT ;  /* 0x000000011800780c */ /* 0x000fe40003f05270 */
[----:B------:R-:W-:Y:S01]  /*5e70*/  ISETP.NE.AND P2, PT, R26, 0x1, PT ;  /* 0x000000011a00780c */ /* 0x000fe20003f45270 */
[----:B------:R-:W-:Y:S01]  /*5e80*/  IMAD.HI.U32 R4, R68, R60, RZ ;  /* 0x0000003c44047227 */ /* 0x000fe200078e00ff */
[----:B------:R-:W-:Y:S02]  /*5e90*/  SHF.R.U32.HI R0, RZ, R66, R0 ;  /* 0x00000042ff007219 */ /* 0x000fe40000011600 */
[----:B------:R-:W-:Y:S01]  /*5ea0*/  ISETP.NE.AND P3, PT, R28, 0x1, PT ;  /* 0x000000011c00780c */ /* 0x000fe20003f65270 */
[----:B------:R-:W-:Y:S01]  /*5eb0*/  IMAD.HI.U32 R6, R29, R25, RZ ;  /* 0x000000191d067227 */ /* 0x000fe200078e00ff */
[-C--:B------:R-:W-:Y:S02]  /*5ec0*/  SHF.R.U32.HI R4, RZ, R61.reuse, R4 ;  /* 0x0000003dff047219 */ /* 0x080fe40000011604 */
        /* <DEDUP_REMOVED lines=14> */
[C---:B------:R-:W-:Y:S03]  /*5fb0*/  IMAD.HI.U32 R0, R3.reuse, R22, RZ ;  /* 0x0000001603007227 */ /* 0x040fe600078e00ff */
[C---:B------:R-:W-:Y:S02]  /*5fc0*/  ISETP.GE.OR P0, PT, R2.reuse, R5, P0 ;  /* 0x000000050200720c */ /* 0x040fe40000706670 */
[----:B------:R-:W-:Y:S04]  /*5fd0*/  SHF.R.U32.HI R0, RZ, R23, R0 ;  /* 0x00000017ff007219 */ /* 0x000fe80000011600 */
[C---:B------:R-:W-:Y:S05]  /*5fe0*/  SEL R6, R3.reuse, R0, !P2 ;  /* 0x0000000003067207 */ /* 0x040fea0005000000 */
        /* <DEDUP_REMOVED lines=14> */
[----:B------:R-:W-:Y:S07]  /*60d0*/  IMAD R29, R3, R24, R29 ;  /* 0x00000018031d7224 */ /* 0x000fee00078e021d */
.L_x_90:
[----:B-1----:R-:W-:Y:S01]  /*60e0*/  @!P1 ISETP.NE.AND P0, PT, R8, 0x1, PT ;  /* 0x000000010800980c */ /* 0x002fe20003f05270 */
[----:B------:R-:W-:Y:S01]  /*60f0*/  @!P1 IMAD.HI.U32 R2, R29, R9, RZ ;  /* 0x000000091d029227 */ /* 0x000fe200078e00ff */
[----:B------:R-:W-:Y:S01]  /*6100*/  R2UR UR42, R15 ;  /* 0x000000000f2a72ca */ /* 0x000fe200000e0000 */
[----:B------:R-:W-:Y:S01]  /*6110*/  BSSY.RECONVERGENT B6, `(.L_x_91) ;  /* 0x0000031000067945 */ /* 0x000fe20003800200 */
[----:B------:R-:W-:Y:S01]  /*6120*/  R2UR UR41, R14 ;  /* 0x000000000e2972ca */ /* 0x000fe200000e0000 */
[----:B------:R-:W-:Y:S01]  /*6130*/  @!P1 IMAD.HI.U32 R0, R30, R10, RZ ;  /* 0x0000000a1e009227 */ /* 0x000fe200078e00ff */
[----:B------:R-:W-:Y:S02]  /*6140*/  @!P1 SHF.R.U32.HI R2, RZ, R12, R2 ;  /* 0x0000000cff029219 */ /* 0x000fe40000011602 */
[----:B------:R-:W-:Y:S01]  /*6150*/  @!P1 ISETP.NE.AND P2, PT, R7, 0x1, PT ;  /* 0x000000010700980c */ /* 0x000fe20003f45270 */
[----:B------:R-:W-:Y:S01]  /*6160*/  VIADD R80, R80, 0x1 ;  /* 0x0000000150507836 */ /* 0x000fe20000000000 */
[----:B------:R-:W-:Y:S02]  /*6170*/  @!P1 SEL R2, R29, R2, !P0 ;  /* 0x000000021d029207 */ /* 0x000fe40004000000 */
[----:B------:R-:W-:Y:S02]  /*6180*/  @!P1 SHF.R.U32.HI R0, RZ, R11, R0 ;  /* 0x0000000bff009219 */ /* 0x000fe40000011600 */
[----:B------:R-:W-:Y:S01]  /*6190*/  LOP3.LUT P0, RZ, R71, 0x3f0, RZ, 0xc0, !PT ;  /* 0x000003f047ff7812 */ /* 0x000fe2000780c0ff */
[----:B------:R-:W-:Y:S01]  /*61a0*/  USHF.L.U32 UR42, UR42, 0x6, URZ ;  /* 0x000000062a2a7899 */ /* 0x000fe200080006ff */
[----:B------:R-:W-:Y:S01]  /*61b0*/  @!P1 SEL R3, R30, R0, !P2 ;  /* 0x000000001e039207 */ /* 0x000fe20005000000 */
[----:B------:R-:W-:Y:S01]  /*61c0*/  USHF.L.U32 UR41, UR41, 0x8, URZ ;  /* 0x0000000829297899 */ /* 0x000fe200080006ff */
[----:B------:R-:W-:Y:S03]  /*61d0*/  @P4 SHF.R.U32.HI R72, RZ, 0x10, R17 ;  /* 0x00000010ff484819 */ /* 0x000fe60000011611 */
[----:B------:R-:W-:Y:S02]  /*61e0*/  @!P1 IMAD.IADD R0, R2, 0x1, -R3 ;  /* 0x0000000102009824 */ /* 0x000fe400078e0a03 */
[----:B------:R-:W-:Y:S02]  /*61f0*/  @!P1 IMAD.IADD R2, R3, 0x1, -R2 ;  /* 0x0000000103029824 */ /* 0x000fe400078e0a02 */
[----:B------:R-:W-:Y:S02]  /*6200*/  @!P1 IMAD R30, R0, R7, R30 ;  /* 0x00000007001e9224 */ /* 0x000fe400078e021e */
[----:B------:R-:W-:Y:S01]  /*6210*/  @!P1 IMAD R29, R2, R8, R29 ;  /* 0x00000008021d9224 */ /* 0x000fe200078e021d */
[----:B------:R-:W-:Y:S06]  /*6220*/  @!P0 BRA `(.L_x_92) ;  /* 0x00000000007c8947 */ /* 0x000fec0003800000 */
[----:B------:R-:W1:Y:S01]  /*6230*/  LDCU.64 UR8, c[0x4][0x80] ;  /* 0x01001000ff0877ac */ /* 0x000e620008000a00 */
[----:B------:R-:W-:Y:S01]  /*6240*/  MOV R2, 0x0 ;  /* 0x0000000000027802 */ /* 0x000fe20000000f00 */
[----:B------:R-:W-:Y:S02]  /*6250*/  HFMA2 R12, -RZ, RZ, 0, 5.9604644775390625e-08 ;  /* 0x00000001ff0c7431 */ /* 0x000fe400000001ff */
[----:B------:R-:W-:Y:S01]  /*6260*/  IMAD.MOV.U32 R8, RZ, RZ, 0x70 ;  /* 0x00000070ff087424 */ /* 0x000fe200078e00ff */
[----:B------:R2:W3:Y:S01]  /*6270*/  LDC.64 R14, c[0x4][R2] ;  /* 0x01000000020e7b82 */ /* 0x0004e20000000a00 */
[----:B------:R-:W4:Y:S01]  /*6280*/  LDCU.64 UR6, c[0x4][0x88] ;  /* 0x01001100ff0677ac */ /* 0x000f220008000a00 */
[----:B------:R-:W-:Y:S01]  /*6290*/  IMAD.MOV.U32 R13, RZ, RZ, RZ ;  /* 0x000000ffff0d7224 */ /* 0x000fe200078e00ff */
[----:B------:R-:W2:Y:S01]  /*62a0*/  LDCU.64 UR4, c[0x4][0x8] ;  /* 0x01000100ff0477ac */ /* 0x000ea20008000a00 */
[----:B-1----:R-:W-:Y:S01]  /*62b0*/  MOV R5, UR9 ;  /* 0x0000000900057c02 */ /* 0x002fe20008000f00 */
[----:B------:R-:W-:Y:S01]  /*62c0*/  IMAD.U32 R4, RZ, RZ, UR8 ;  /* 0x00000008ff047e24 */ /* 0x000fe2000f8e00ff */
[----:B----4-:R-:W-:Y:S01]  /*62d0*/  MOV R7, UR7 ;  /* 0x0000000700077c02 */ /* 0x010fe20008000f00 */
[----:B------:R-:W-:Y:S01]  /*62e0*/  IMAD.U32 R6, RZ, RZ, UR6 ;  /* 0x00000006ff067e24 */ /* 0x000fe2000f8e00ff */
[----:B--2---:R-:W-:Y:S01]  /*62f0*/  MOV R11, UR5 ;  /* 0x00000005000b7c02 */ /* 0x004fe20008000f00 */
[----:B------:R-:W-:Y:S02]  /*6300*/  IMAD.U32 R10, RZ, RZ, UR4 ;  /* 0x00000004ff0a7e24 */ /* 0x000fe4000f8e00ff */
[----:B------:R-:W-:Y:S07]  /*6310*/  LEPC R20, `(.L_x_93) ;  /* 0x000000001014794e */ /* 0x000fee0000000000 */
[----:B---3-5:R-:W-:Y:S05]  /*6320*/  CALL.ABS.NOINC R14 ;  /* 0x000000000e007343 */ /* 0x028fea0003c00000 */
.L_x_93:
[----:B------:R-:W1:Y:S01]  /*6330*/  LDCU.64 UR8, c[0x4][0x80] ;  /* 0x01001000ff0877ac */ /* 0x000e620008000a00 */
[----:B------:R-:W2:Y:S01]  /*6340*/  LDC.64 R2, c[0x4][R2] ;  /* 0x0100000002027b82 */ /* 0x000ea20000000a00 */
[----:B------:R-:W-:Y:S02]  /*6350*/  HFMA2 R12, -RZ, RZ, 0, 5.9604644775390625e-08 ;  /* 0x00000001ff0c7431 */ /* 0x000fe400000001ff */
[----:B------:R-:W-:Y:S02]  /*6360*/  IMAD.MOV.U32 R8, RZ, RZ, 0x70 ;  /* 0x00000070ff087424 */ /* 0x000fe400078e00ff */
[----:B------:R-:W-:Y:S01]  /*6370*/  IMAD.MOV.U32 R13, RZ, RZ, RZ ;  /* 0x000000ffff0d7224 */ /* 0x000fe200078e00ff */
[----:B------:R-:W3:Y:S01]  /*6380*/  LDCU.64 UR6, c[0x4][0x88] ;  /* 0x01001100ff0677ac */ /* 0x000ee20008000a00 */
[----:B------:R-:W4:Y:S01]  /*6390*/  LDCU.64 UR4, c[0x4][0x8] ;  /* 0x01000100ff0477ac */ /* 0x000f220008000a00 */
[----:B-1----:R-:W-:Y:S02]  /*63a0*/  MOV R4, UR8 ;  /* 0x0000000800047c02 */ /* 0x002fe40008000f00 */
[----:B------:R-:W-:Y:S02]  /*63b0*/  MOV R5, UR9 ;  /* 0x0000000900057c02 */ /* 0x000fe40008000f00 */
[----:B---3--:R-:W-:Y:S01]  /*63c0*/  MOV R7, UR7 ;  /* 0x0000000700077c02 */ /* 0x008fe20008000f00 */
[----:B------:R-:W-:Y:S01]  /*63d0*/  IMAD.U32 R6, RZ, RZ, UR6 ;  /* 0x00000006ff067e24 */ /* 0x000fe2000f8e00ff */
[----:B----4-:R-:W-:Y:S01]  /*63e0*/  MOV R11, UR5 ;  /* 0x00000005000b7c02 */ /* 0x010fe20008000f00 */
[----:B------:R-:W-:Y:S02]  /*63f0*/  IMAD.U32 R10, RZ, RZ, UR4 ;  /* 0x00000004ff0a7e24 */ /* 0x000fe4000f8e00ff */
[----:B------:R-:W-:Y:S07]  /*6400*/  LEPC R20, `(.L_x_92) ;  /* 0x000000001014794e */ /* 0x000fee0000000000 */
[----:B--2---:R-:W-:Y:S05]  /*6410*/  CALL.ABS.NOINC R2 ;  /* 0x0000000002007343 */ /* 0x004fea0003c00000 */
.L_x_92:
[----:B------:R-:W-:Y:S05]  /*6420*/  BSYNC.RECONVERGENT B6 ;  /* 0x0000000000067941 */ /* 0x000fea0003800200 */
.L_x_91:
[----:B------:R-:W-:Y:S01]  /*6430*/  ISETP.NE.U32.AND P4, PT, R58, RZ, PT ;  /* 0x000000ff3a00720c */ /* 0x000fe20003f85070 */
[----:B------:R-:W-:Y:S01]  /*6440*/  UISETP.NE.AND UP2, UPT, UR49, URZ, UPT ;  /* 0x000000ff3100728c */ /* 0x000fe2000bf45270 */
[----:B------:R-:W-:Y:S01]  /*6450*/  ISETP.NE.U32.AND P2, PT, RZ, UR38, PT ;  /* 0x00000026ff007c0c */ /* 0x000fe2000bf45070 */
[----:B------:R-:W-:Y:S01]  /*6460*/  UISETP.NE.U32.AND UP1, UPT, UR44, URZ, UPT ;  /* 0x000000ff2c00728c */ /* 0x000fe2000bf25070 */
[----:B------:R-:W-:Y:S01]  /*6470*/  ISETP.NE.AND.EX P4, PT, R59, RZ, PT, P4 ;  /* 0x000000ff3b00720c */ /* 0x000fe20003f85340 */
[----:B------:R-:W-:Y:S01]  /*6480*/  UPLOP3.LUT UP0, UPT, UPT, UPT, UPT, 0x40, 0x4 ;  /* 0x000000000004789c */ /* 0x000fe20003f0e870 */
[----:B------:R-:W-:Y:S01]  /*6490*/  ISETP.NE.AND.EX P2, PT, RZ, UR39, PT, P2 ;  /* 0x00000027ff007c0c */ /* 0x000fe2000bf45320 */
[----:B------:R-:W-:Y:S01]  /*64a0*/  UISETP.NE.AND.EX UP1, UPT, UR45, URZ, UPT, UP1 ;  /* 0x000000ff2d00728c */ /* 0x000fe2000bf25310 */
[----:B------:R-:W-:Y:S04]  /*64b0*/  PLOP3.LUT P1, PT, PT, PT, UP2, 0x80, 0x8 ;  /* 0x000000000008781c */ /* 0x000fe80003f2f028 */
[----:B------:R-:W-:Y:S06]  /*64c0*/  @UP2 UPLOP3.LUT UP0, UPT, UPT, UPT, UP1, 0x80, 0x8 ;  /* 0x000000000008289c */ /* 0x000fec0003f0f010 */
[----:B------:R-:W-:Y:S01]  /*64d0*/  PLOP3.LUT P0, PT, PT, PT, UP0, 0x80, 0x8 ;  /* 0x000000000008781c */ /* 0x000fe20003f0f008 */
[----:B------:R-:W-:Y:S01]  /*64e0*/  @!UPT UIADD3 URZ, UPT, UPT, URZ, URZ, URZ ;  /* 0x000000fffffff290 */ /* 0x000fe2000fffe0ff */
[----:B------:R-:W-:Y:S11]  /*64f0*/  BRA.U !UP1, `(.L_x_94) ;  /* 0x00000001093c7547 */ /* 0x000ff6000b800000 */
[----:B------:R-:W-:Y:S01]  /*6500*/  UISETP.NE.U32.AND UP0, UPT, UR38, URZ, UPT ;  /* 0x000000ff2600728c */ /* 0x000fe2000bf05070 */
[----:B------:R-:W-:Y:S01]  /*6510*/  R2UR UR4, R65 ;  /* 0x00000000410472ca */ /* 0x000fe200000e0000 */
[----:B------:R-:W-:Y:S02]  /*6520*/  HFMA2 R64, -RZ, RZ, 0, 5.9604644775390625e-08 ;  /* 0x00000001ff407431 */ /* 0x000fe400000001ff */
[----:B------:R-:W-:Y:S01]  /*6530*/  IMAD.MOV.U32 R0, RZ, RZ, 0x1 ;  /* 0x00000001ff007424 */ /* 0x000fe200078e00ff */
[----:B------:R-:W-:Y:S06]  /*6540*/  UISETP.NE.AND.EX UP0, UPT, UR39, URZ, UPT, UP0 ;  /* 0x000000ff2700728c */ /* 0x000fec000bf05300 */
[----:B------:R-:W-:Y:S05]  /*6550*/  PLOP3.LUT P3, PT, PT, PT, UP0, 0x80, 0x8 ;  /* 0x000000000008781c */ /* 0x000fea0003f6f008 */
[----:B------:R-:W1:Y:S01]  /*6560*/  @UP0 LDCU.64 UR6, c[0x0][0x888] ;  /* 0x00011100ff0607ac */ /* 0x000e620008000a00 */
[----:B------:R-:W-:Y:S07]  /*6570*/  @UP0 UIMAD UR4, UR4, UR44, URZ ;  /* 0x0000002c040402a4 */ /* 0x000fee000f8e02ff */
[----:B------:R-:W-:Y:S01]  /*6580*/  @!P3 PRMT R64, R0, 0x7610, R64 ;  /* 0x000076100040b816 */ /* 0x000fe20000000040 */
[----:B-1----:R-:W-:Y:S03]  /*6590*/  @UP0 UIMAD.WIDE UR6, UR4, 0x4, UR6 ;  /* 0x00000004040608a5 */ /* 0x002fe6000f8e0206 */
[----:B------:R-:W1:Y:S03]  /*65a0*/  @!UP0 LDCU UR4, c[0x0][0x880] ;  /* 0x00011000ff0487ac */ /* 0x000e660008000800 */
[----:B------:R-:W-:Y:S02]  /*65b0*/  IMAD.U32 R2, RZ, RZ, UR6 ;  /* 0x00000006ff027e24 */ /* 0x000fe4000f8e00ff */
[----:B------:R-:W-:Y:S05]  /*65c0*/  IMAD.U32 R3, RZ, RZ, UR7 ;  /* 0x00000007ff037e24 */ /* 0x000fea000f8e00ff */
[----:B-----5:R2:W5:Y:S02]  /*65d0*/  @P3 LDG.E R35, desc[UR46][R2.64] ;  /* 0x0000002e02233981 */ /* 0x020564000c1e1900 */
[----:B-12---:R-:W-:Y:S02]  /*65e0*/  @!P3 MOV R35, UR4 ;  /* 0x000000040023bc02 */ /* 0x006fe40008000f00 */
.L_x_94:
[----:B------:R-:W-:Y:S05]  /*65f0*/  @!P4 BRA `(.L_x_95) ;  /* 0x000000000024c947 */ /* 0x000fea0003800000 */
[----:B------:R-:W-:Y:S02]  /*6600*/  ISETP.NE.U32.AND P3, PT, R56, RZ, PT ;  /* 0x000000ff3800720c */ /* 0x000fe40003f65070 */
[----:B------:R-:W-:Y:S02]  /*6610*/  R2UR UR4, R65 ;  /* 0x00000000410472ca */ /* 0x000fe400000e0000 */
[----:B------:R-:W-:Y:S11]  /*6620*/  ISETP.NE.AND.EX P3, PT, R57, RZ, PT, P3 ;  /* 0x000000ff3900720c */ /* 0x000ff60003f65330 */
[----:B------:R-:W-:Y:S02]  /*6630*/  @!UPT UIADD3 URZ, UPT, UPT, URZ, URZ, URZ ;  /* 0x000000fffffff290 */ /* 0x000fe4000fffe0ff */
[----:B------:R-:W1:Y:S01]  /*6640*/  @P3 LDC.64 R2, c[0x0][0x8a8] ;  /* 0x00022a00ff023b82 */ /* 0x000e620000000a00 */
[----:B------:R-:W-:Y:S04]  /*6650*/  @P3 IMAD R0, R58, UR4, RZ ;  /* 0x000000043a003c24 */ /* 0x000fe8000f8e02ff */
[----:B-1----:R-:W-:Y:S05]  /*6660*/  @P3 IMAD.WIDE R2, R0, 0x4, R2 ;  /* 0x0000000400023825 */ /* 0x002fea00078e0202 */
[----:B-----5:R1:W5:Y:S02]  /*6670*/  @P3 LDG.E R33, desc[UR46][R2.64] ;  /* 0x0000002e02213981 */ /* 0x020364000c1e1900 */
[----:B-1----:R-:W2:Y:S02]  /*6680*/  @!P3 LDC R33, c[0x0][0x8a0] ;  /* 0x00022800ff21bb82 */ /* 0x002ea40000000800 */
.L_x_95:
[----:B-----5:R-:W-:Y:S01]  /*6690*/  FSETP.NEU.AND P3, PT, R35, RZ, PT ;  /* 0x000000ff2300720b */ /* 0x020fe20003f6d000 */
[----:B------:R-:W-:Y:S01]  /*66a0*/  IMAD.SHL.U32 R88, R69, 0x4, RZ ;  /* 0x0000000445587824 */ /* 0x000fe200078e00ff */
[----:B------:R-:W-:Y:S01]  /*66b0*/  SEL R4, RZ, 0xffffffff, P2 ;  /* 0xffffffffff047807 */ /* 0x000fe20001000000 */
[----:B------:R-:W-:Y:S01]  /*66c0*/  BSSY B1, `(.L_x_96) ;  /* 0x0000042000017945 */ /* 0x000fe20003800000 */
[----:B------:R-:W-:Y:S01]  /*66d0*/  @P1 LOP3.LUT P2, RZ, R64, 0xff, RZ, 0xc0, !PT ;  /* 0x000000ff40ff1812 */ /* 0x000fe2000784c0ff */
[----:B------:R-:W-:Y:S01]  /*66e0*/  VIADD R83, R88, UR36 ;  /* 0x0000002458537c36 */ /* 0x000fe20008000000 */
[----:B------:R-:W-:Y:S01]  /*66f0*/  @P1 SEL R0, RZ, 0xffffffff, P3 ;  /* 0xffffffffff001807 */ /* 0x000fe20001800000 */
[----:B------:R-:W-:Y:S01]  /*6700*/  IMAD.MOV.U32 R89, RZ, RZ, 0x1 ;  /* 0x00000001ff597424 */ /* 0x000fe200078e00ff */
[C---:B------:R-:W-:Y:S01]  /*6710*/  LEA R84, R31.reuse, UR36, 0x3 ;  /* 0x000000241f547c11 */ /* 0x040fe2000f8e18ff */
[----:B------:R-:W-:Y:S01]  /*6720*/  IMAD.MOV.U32 R87, RZ, RZ, RZ ;  /* 0x000000ffff577224 */ /* 0x000fe200078e00ff */
[----:B------:R-:W-:Y:S02]  /*6730*/  @P0 SEL R0, R4, R0, !P2 ;  /* 0x0000000004000207 */ /* 0x000fe40005000000 */
[----:B------:R-:W-:Y:S02]  /*6740*/  CS2R R46, SRZ ;  /* 0x00000000002e7805 */ /* 0x000fe4000001ff00 */
[----:B------:R-:W-:Y:S02]  /*6750*/  SHF.L.U32 R2, R74, 0x1f, RZ ;  /* 0x0000001f4a027819 */ /* 0x000fe400000006ff */
[----:B------:R-:W-:Y:S02]  /*6760*/  CS2R R44, SRZ ;  /* 0x00000000002c7805 */ /* 0x000fe4000001ff00 */
[----:B------:R-:W-:Y:S02]  /*6770*/  @P1 LOP3.LUT R0, R0, 0x1, RZ, 0xc0, !PT ;  /* 0x0000000100001812 */ /* 0x000fe400078ec0ff */
[----:B------:R-:W-:Y:S02]  /*6780*/  CS2R R42, SRZ ;  /* 0x00000000002a7805 */ /* 0x000fe4000001ff00 */
[----:B------:R-:W-:Y:S02]  /*6790*/  PLOP3.LUT P2, PT, PT, PT, UP1, 0x80, 0x8 ;  /* 0x000000000008781c */ /* 0x000fe40003f4f018 */
[----:B------:R-:W-:Y:S02]  /*67a0*/  CS2R R40, SRZ ;  /* 0x0000000000287805 */ /* 0x000fe4000001ff00 */
[----:B------:R-:W-:Y:S02]  /*67b0*/  ISETP.NE.U32.OR P6, PT, R0, 0x1, !P1 ;  /* 0x000000010000780c */ /* 0x000fe40004fc5470 */
[----:B------:R-:W-:Y:S02]  /*67c0*/  CS2R R50, SRZ ;  /* 0x0000000000327805 */ /* 0x000fe4000001ff00 */
[----:B------:R-:W-:Y:S02]  /*67d0*/  LEA.HI R34, R31, R31, RZ, 0x1 ;  /* 0x0000001f1f227211 */ /* 0x000fe400078f08ff */
[----:B------:R-:W-:Y:S02]  /*67e0*/  CS2R R48, SRZ ;  /* 0x0000000000307805 */ /* 0x000fe4000001ff00 */
[----:B------:R-:W-:Y:S02]  /*67f0*/  LOP3.LUT P4, R79, R64, 0xff, RZ, 0xc0, !PT ;  /* 0x000000ff404f7812 */ /* 0x000fe4000788c0ff */
[----:B------:R-:W-:Y:S02]  /*6800*/  CS2R R54, SRZ ;  /* 0x0000000000367805 */ /* 0x000fe4000001ff00 */
[----:B------:R-:W-:Y:S02]  /*6810*/  SEL R3, RZ, 0xffffffff, P3 ;  /* 0xffffffffff037807 */ /* 0x000fe40001800000 */
[----:B------:R-:W-:Y:S02]  /*6820*/  CS2R R52, SRZ ;  /* 0x0000000000347805 */ /* 0x000fe4000001ff00 */
[----:B------:R-:W-:Y:S01]  /*6830*/  P2R R81, PR, RZ, 0x40 ;  /* 0x00000040ff517803 */ /* 0x000fe20000000000 */
[----:B------:R-:W-:Y:S01]  /*6840*/  VIADD R85, R83, 0x400 ;  /* 0x0000040053557836 */ /* 0x000fe20000000000 */
[----:B------:R-:W-:Y:S01]  /*6850*/  @P2 SEL R3, R4, R3, !P4 ;  /* 0x0000000304032207 */ /* 0x000fe20006000000 */
[----:B------:R-:W-:Y:S01]  /*6860*/  IMAD.IADD R82, R75, 0x1, R83 ;  /* 0x000000014b527824 */ /* 0x000fe200078e0253 */
[----:B------:R-:W-:Y:S02]  /*6870*/  @P6 SHF.L.U32 R0, RZ, 0x1f, RZ ;  /* 0x0000001fff006819 */ /* 0x000fe400000006ff */
[----:B------:R-:W-:Y:S02]  /*6880*/  LOP3.LUT R3, R3, 0x1, RZ, 0xc0, !PT ;  /* 0x0000000103037812 */ /* 0x000fe400078ec0ff */
[----:B------:R1:W3:Y:S02]  /*6890*/  @P6 SYNCS.PHASECHK.TRANS64.TRYWAIT P1, [UR36+0x20], R0 ;  /* 0x00002000ff0065a7 */ /* 0x0002e40008021124 */
[----:B------:R-:W-:Y:S04]  /*68a0*/  ISETP.NE.U32.AND P5, PT, R3, 0x1, PT ;  /* 0x000000010300780c */ /* 0x000fe80003fa5070 */
[----:B------:R-:W-:Y:S01]  /*68b0*/  P2R R90, PR, RZ, 0x20 ;  /* 0x00000020ff5a7803 */ /* 0x000fe20000000000 */
[----:B------:R4:W2:Y:S01]  /*68c0*/  SYNCS.PHASECHK.TRANS64.TRYWAIT P0, [R84+URZ+0x90], R2 ;  /* 0x00009002540075a7 */ /* 0x0008a200080011ff */
[C---:B-1----:R-:W-:Y:S01]  /*68d0*/  IMAD.SHL.U32 R0, R34.reuse, 0x80, RZ ;  /* 0x0000008022007824 */ /* 0x042fe200078e00ff */
[----:B------:R-:W-:Y:S04]  /*68e0*/  LOP3.LUT R34, R34, 0xffe, RZ, 0xc0, !PT ;  /* 0x00000ffe22227812 */ /* 0x000fe800078ec0ff */
[----:B------:R-:W-:Y:S01]  /*68f0*/  LOP3.LUT R0, R0, 0xffffff00, RZ, 0xc0, !PT ;  /* 0xffffff0000007812 */ /* 0x000fe200078ec0ff */
[----:B------:R-:W-:Y:S04]  /*6900*/  IMAD.IADD R34, R31, 0x1, -R34 ;  /* 0x000000011f227824 */ /* 0x000fe800078e0a22 */
[----:B------:R-:W-:Y:S04]  /*6910*/  IMAD.IADD R0, R32, 0x1, R0 ;  /* 0x0000000120007824 */ /* 0x000fe800078e0200 */
[----:B------:R-:W-:Y:S01]  /*6920*/  IMAD R34, R34, 0x100000, R0 ;  /* 0x0010000022227824 */ /* 0x000fe200078e0200 */
[----:B---3--:R-:W-:Y:S01]  /*6930*/  @P6 SEL R89, RZ, 0x1, !P1 ;  /* 0x00000001ff596807 */ /* 0x008fe20004800000 */
[----:B----4-:R-:W-:Y:S06]  /*6940*/  @!P6 BRA `(.L_x_97) ;  /* 0x000000000064e947 */ /* 0x010fec0003800000 */
[----:B------:R-:W-:Y:S01]  /*6950*/  @P5 IMAD R5, R76, 0x4, R85 ;  /* 0x000000044c055824 */ /* 0x000fe200078e0255 */
[----:B------:R-:W-:Y:S01]  /*6960*/  ISETP.NE.AND P1, PT, R89, RZ, PT ;  /* 0x000000ff5900720c */ /* 0x000fe20003f25270 */
[----:B------:R-:W-:Y:S01]  /*6970*/  IMAD.MOV.U32 R46, RZ, RZ, RZ ;  /* 0x000000ffff2e7224 */ /* 0x000fe200078e00ff */
[----:B------:R-:W-:Y:S01]  /*6980*/  BSSY B0, `(.L_x_98) ;  /* 0x000000d000007945 */ /* 0x000fe20003800000 */
[----:B------:R-:W-:Y:S01]  /*6990*/  @P5 IMAD.IADD R4, R75, 0x1, R5 ;  /* 0x000000014b045824 */ /* 0x000fe200078e0205 */
[----:B------:R-:W-:Y:S02]  /*69a0*/  CS2R R42, SRZ ;  /* 0x00000000002a7805 */ /* 0x000fe4000001ff00 */
[----:B------:R-:W-:Y:S02]  /*69b0*/  CS2R R40, SRZ ;  /* 0x0000000000287805 */ /* 0x000fe4000001ff00 */
[----:B------:R-:W-:Y:S02]  /*69c0*/  CS2R R44, SRZ ;  /* 0x00000000002c7805 */ /* 0x000fe4000001ff00 */
[----:B------:R-:W-:Y:S02]  /*69d0*/  CS2R R54, SRZ ;  /* 0x0000000000367805 */ /* 0x000fe4000001ff00 */
[----:B------:R-:W-:Y:S02]  /*69e0*/  CS2R R52, SRZ ;  /* 0x0000000000347805 */ /* 0x000fe4000001ff00 */
[----:B------:R-:W-:Y:S02]  /*69f0*/  CS2R R50, SRZ ;  /* 0x0000000000327805 */ /* 0x000fe4000001ff00 */
[----:B------:R-:W-:Y:S01]  /*6a00*/  CS2R R48, SRZ ;  /* 0x0000000000307805 */ /* 0x000fe2000001ff00 */
[----:B------:R-:W-:Y:S06]  /*6a10*/  @P1 BRA `(.L_x_99) ;  /* 0x00000000000c1947 */ /* 0x000fec0003800000 */
[----:B------:R-:W-:Y:S04]  /*6a20*/  SHF.L.U32 R3, RZ, 0x1f, RZ ;  /* 0x0000001fff037819 */ /* 0x000fe800000006ff */
[----:B------:R-:W1:Y:S02]  /*6a30*/  SYNCS.PHASECHK.TRANS64.TRYWAIT P1, [UR36+0x20], R3 ;  /* 0x00002003ff0075a7 */ /* 0x000e640008021124 */
[----:B-1----:R-:W-:Y:S05]  /*6a40*/  @!P1 BRA `(.L_x_100) ;  /* 0x0000005800789947 */ /* 0x002fea0003800000 */
.L_x_99:
[----:B------:R-:W-:Y:S05]  /*6a50*/  BSYNC B0 ;  /* 0x0000000000007941 */ /* 0x000fea0003800000 */
.L_x_98:
[----:B------:R-:W-:Y:S01]  /*6a60*/  ISETP.NE.AND P1, PT, R90, RZ, PT ;  /* 0x000000ff5a00720c */ /* 0x000fe20003f25270 */
[----:B------:R-:W-:Y:S11]  /*6a70*/  HFMA2 R87, -RZ, RZ, 0, 5.9604644775390625e-08 ;  /* 0x00000001ff577431 */ /* 0x000ff600000001ff */
[----:B------:R-:W-:Y:S01]  /*6a80*/  @!UPT UIADD3 URZ, UPT, UPT, URZ, URZ, URZ ;  /* 0x000000fffffff290 */ /* 0x000fe2000fffe0ff */
[----:B------:R-:W-:Y:S05]  /*6a90*/  @P1 WARPSYNC.ALL ;  /* 0x0000000000001948 */ /* 0x000fea0003800000 */
[----:B------:R3:W4:Y:S04]  /*6aa0*/  @P1 LDSM.16.M88.4 R40, [R5] ;  /* 0x000000000528183b */ /* 0x0007280000000200 */
[----:B------:R3:W1:Y:S04]  /*6ab0*/  @P1 LDSM.16.M88.4 R44, [R4] ;  /* 0x00000000042c183b */ /* 0x0006680000000200 */
[----:B------:R3:W1:Y:S04]  /*6ac0*/  @P1 LDSM.16.M88.4 R52, [R88+UR36+0x400] ;  /* 0x000400245834183b */ /* 0x0006680008000200 */
[----:B------:R3:W1:Y:S02]  /*6ad0*/  @P1 LDSM.16.M88.4 R48, [R82+0x400] ;  /* 0x000400005230183b */ /* 0x0006640000000200 */
.L_x_97:
[----:B------:R-:W-:Y:S05]  /*6ae0*/  BSYNC B1 ;  /* 0x0000000000017941 */ /* 0x000fea0003800000 */
.L_x_96:
[----:B-1----:R-:W-:Y:S04]  /*6af0*/  SHF.R.U32.HI R0, RZ, 0x15, R34 ;  /* 0x00000015ff007819 */ /* 0x002fe80000011622 */
[----:B------:R-:W-:Y:S01]  /*6b00*/  LOP3.LUT P1, RZ, R0, 0x3, R70, 0x48, !PT ;  /* 0x0000000300ff7812 */ /* 0x000fe20007824846 */
[----:B------:R-:W-:Y:S01]  /*6b10*/  @!UPT UIADD3 URZ, UPT, UPT, URZ, URZ, URZ ;  /* 0x000000fffffff290 */ /* 0x000fe2000fffe0ff */
[----:B--2---:R-:W-:Y:S11]  /*6b20*/  @P0 BRA `(.L_x_101) ;  /* 0x0000000000080947 */ /* 0x004ff60003800000 */
[----:B------:R-:W1:Y:S02]  /*6b30*/  SYNCS.PHASECHK.TRANS64.TRYWAIT P0, [R84+URZ+0x90], R2 ;  /* 0x00009002540075a7 */ /* 0x000e6400080011ff */
[----:B-1----:R-:W-:Y:S05]  /*6b40*/  @!P0 BRA `(.L_x_102) ;  /* 0x0000005800508947 */ /* 0x002fea0003800000 */
.L_x_101:
[----:B------:R-:W-:Y:S05]  /*6b50*/  @!P1 BRA `(.L_x_103) ;  /* 0x0000000000409947 */ /* 0x000fea0003800000 */
[----:B------:R-:W3:Y:S01]  /*6b60*/  LDCU.64 UR8, c[0x4][0x70] ;  /* 0x01000e00ff0877ac */ /* 0x000ee20008000a00 */
[----:B------:R-:W-:Y:S01]  /*6b70*/  MOV R3, 0x0 ;  /* 0x0000000000037802 */ /* 0x000fe20000000f00 */
[----:B------:R-:W-:Y:S02]  /*6b80*/  HFMA2 R12, -RZ, RZ, 0, 5.9604644775390625e-08 ;  /* 0x00000001ff0c7431 */ /* 0x000fe400000001ff */
[----:B------:R-:W-:Y:S02]  /*6b90*/  IMAD.MOV.U32 R8, RZ, RZ, 0x192 ;  /* 0x00000192ff087424 */ /* 0x000fe400078e00ff */
[----:B------:R-:W-:Y:S01]  /*6ba0*/  IMAD.MOV.U32 R13, RZ, RZ, RZ ;  /* 0x000000ffff0d7224 */ /* 0x000fe200078e00ff */
[----:B------:R-:W2:Y:S01]  /*6bb0*/  LDCU.64 UR6, c[0x4][0x78] ;  /* 0x01000f00ff0677ac */ /* 0x000ea20008000a00 */
[----:B-1----:R-:W1:Y:S01]  /*6bc0*/  LDC.64 R2, c[0x4][R3] ;  /* 0x0100000003027b82 */ /* 0x002e620000000a00 */
[----:B------:R-:W5:Y:S01]  /*6bd0*/  LDCU.64 UR4, c[0x4][0x10] ;  /* 0x01000200ff0477ac */ /* 0x000f620008000a00 */
[----:B---3--:R-:W-:Y:S01]  /*6be0*/  MOV R5, UR9 ;  /* 0x0000000900057c02 */ /* 0x008fe20008000f00 */
[----:B------:R-:W-:Y:S01]  /*6bf0*/  IMAD.U32 R4, RZ, RZ, UR8 ;  /* 0x00000008ff047e24 */ /* 0x000fe2000f8e00ff */
[----:B--2---:R-:W-:Y:S01]  /*6c00*/  MOV R7, UR7 ;  /* 0x0000000700077c02 */ /* 0x004fe20008000f00 */
[----:B------:R-:W-:Y:S01]  /*6c10*/  IMAD.U32 R6, RZ, RZ, UR6 ;  /* 0x00000006ff067e24 */ /* 0x000fe2000f8e00ff */
[----:B-----5:R-:W-:Y:S01]  /*6c20*/  MOV R11, UR5 ;  /* 0x00000005000b7c02 */ /* 0x020fe20008000f00 */
[----:B------:R-:W-:Y:S02]  /*6c30*/  IMAD.U32 R10, RZ, RZ, UR4 ;  /* 0x00000004ff0a7e24 */ /* 0x000fe4000f8e00ff */
[----:B------:R-:W-:Y:S07]  /*6c40*/  LEPC R20, `(.L_x_103) ;  /* 0x000000001014794e */ /* 0x000fee0000000000 */
[----:B-1--4-:R-:W-:Y:S05]  /*6c50*/  CALL.ABS.NOINC R2 ;  /* 0x0000000002007343 */ /* 0x012fea0003c00000 */
.L_x_103:
[----:B------:R-:W-:Y:S01]  /*6c60*/  LOP3.LUT R20, R52, 0xffffe000, RZ, 0xc0, !PT ;  /* 0xffffe00034147812 */ /* 0x000fe200078ec0ff */
[----:B------:R-:W-:Y:S05]  /*6c70*/  WARPSYNC.ALL ;  /* 0x0000000000007948 */ /* 0x000fea0003800000 */
[----:B------:R-:W-:Y:S01]  /*6c80*/  R2UR UR4, R34 ;  /* 0x00000000220472ca */ /* 0x000fe200000e0000 */
[----:B------:R-:W-:Y:S01]  /*6c90*/  IMAD.SHL.U32 R91, R76, 0x4, RZ ;  /* 0x000000044c5b7824 */ /* 0x000fe200078e00ff */
[----:B------:R-:W-:Y:S01]  /*6ca0*/  LOP3.LUT R21, R53, 0xffffe000, RZ, 0xc0, !PT ;  /* 0xffffe00035157812 */ /* 0x000fe200078ec0ff */
[----:B------:R-:W-:Y:S01]  /*6cb0*/  BSSY.RECONVERGENT B0, `(.L_x_104) ;  /* 0x0000059000007945 */ /* 0x000fe20003800200 */
[----:B------:R-:W-:Y:S02]  /*6cc0*/  ISETP.NE.AND P0, PT, R77, RZ, PT ;  /* 0x000000ff4d00720c */ /* 0x000fe40003f05270 */
[----:B------:R-:W-:Y:S05]  /*6cd0*/  IADD3 R85, PT, PT, R85, R91, RZ ;  /* 0x0000005b55557210 */ /* 0x000fea0007ffe0ff */
[----:B------:R-:W-:Y:S02]  /*6ce0*/  IMAD.IADD R86, R75, 0x1, R85 ;  /* 0x000000014b567824 */ /* 0x000fe400078e0255 */
[----:B---3--:R-:W2:Y:S02]  /*6cf0*/  LDTM.16dp128bit.x8 R4, tmem[UR4] ;  /* 0x00000004000479ee */ /* 0x008ea40008180000 */
[C---:B--2---:R-:W-:Y:S01]  /*6d00*/  FMUL R0, R33.reuse, R4 ;  /* 0x0000000421007220 */ /* 0x044fe20000400000 */
[C---:B-1----:R-:W-:Y:S01]  /*6d10*/  FMUL R2, R33.reuse, R5 ;  /* 0x0000000521027220 */ /* 0x042fe20000400000 */
[C---:B------:R-:W-:Y:S01]  /*6d20*/  FMUL R3, R33.reuse, R6 ;  /* 0x0000000621037220 */ /* 0x040fe20000400000 */
[----:B------:R-:W-:Y:S01]  /*6d30*/  FMUL R4, R33, R8 ;  /* 0x0000000821047220 */ /* 0x000fe20000400000 */
[C---:B------:R-:W-:Y:S01]  /*6d40*/  FFMA R36, R35.reuse, R20, R0 ;  /* 0x0000001423247223 */ /* 0x040fe20000000000 */
[----:B------:R-:W-:Y:S01]  /*6d50*/  LOP3.LUT R0, R54, 0xffffe000, RZ, 0xc0, !PT ;  /* 0xffffe00036007812 */ /* 0x000fe200078ec0ff */
[----:B------:R-:W-:Y:S01]  /*6d60*/  FFMA R37, R35, R21, R2 ;  /* 0x0000001523257223 */ /* 0x000fe20000000002 */
[----:B------:R-:W-:Y:S01]  /*6d70*/  LOP3.LUT R2, R55, 0xffffe000, RZ, 0xc0, !PT ;  /* 0xffffe00037027812 */ /* 0x000fe200078ec0ff */
[C---:B------:R-:W-:Y:S01]  /*6d80*/  FMUL R5, R33.reuse, R9 ;  /* 0x0000000921057220 */ /* 0x040fe20000400000 */
[----:B------:R-:W-:Y:S01]  /*6d90*/  F2FP.TF32.F32.PACK_B R36, R36 ;  /* 0x00000024ff24723e */ /* 0x000fe200024050ff */
[C---:B------:R-:W-:Y:S01]  /*6da0*/  FMUL R8, R33.reuse, R12 ;  /* 0x0000000c21087220 */ /* 0x040fe20000400000 */
[----:B------:R-:W-:Y:S01]  /*6db0*/  F2FP.TF32.F32.PACK_B R37, R37 ;  /* 0x00000025ff25723e */ /* 0x000fe200024050ff */
[C---:B------:R-:W-:Y:S01]  /*6dc0*/  FMUL R9, R33.reuse, R13 ;  /* 0x0000000d21097220 */ /* 0x040fe20000400000 */
[C---:B------:R-:W-:Y:S01]  /*6dd0*/  FMUL R12, R33.reuse, R16 ;  /* 0x00000010210c7220 */ /* 0x040fe20000400000 */
[----:B------:R-:W-:Y:S01]  /*6de0*/  LOP3.LUT R16, R48, 0xffffe000, RZ, 0xc0, !PT ;  /* 0xffffe00030107812 */ /* 0x000fe200078ec0ff */
[C---:B------:R-:W-:Y:S01]  /*6df0*/  FMUL R7, R33.reuse, R7 ;  /* 0x0000000721077220 */ /* 0x040fe20000400000 */
[----:B------:R-:W-:Y:S01]  /*6e00*/  FMUL R13, R33, R17 ;  /* 0x00000011210d7220 */ /* 0x000fe20000400000 */
[----:B------:R-:W-:Y:S01]  /*6e10*/  LOP3.LUT R17, R49, 0xffffe000, RZ, 0xc0, !PT ;  /* 0xffffe00031117812 */ /* 0x000fe200078ec0ff */
[----:B------:R-:W-:Y:S01]  /*6e20*/  FFMA R38, R35, R0, R3 ;  /* 0x0000000023267223 */ /* 0x000fe20000000003 */
[----:B------:R-:W-:Y:S01]  /*6e30*/  LOP3.LUT R0, R50, 0xffffe000, RZ, 0xc0, !PT ;  /* 0xffffe00032007812 */ /* 0x000fe200078ec0ff */
[----:B------:R-:W-:Y:S01]  /*6e40*/  FMUL R6, R33, R10 ;  /* 0x0000000a21067220 */ /* 0x000fe20000400000 */
[----:B----4-:R-:W-:Y:S01]  /*6e50*/  LOP3.LUT R3, R41, 0xffffe000, RZ, 0xc0, !PT ;  /* 0xffffe00029037812 */ /* 0x010fe200078ec0ff */
[----:B------:R-:W-:Y:S01]  /*6e60*/  FFMA R39, R35, R2, R7 ;  /* 0x0000000223277223 */ /* 0x000fe20000000007 */
[----:B------:R-:W-:Y:S01]  /*6e70*/  LOP3.LUT R2, R51, 0xffffe000, RZ, 0xc0, !PT ;  /* 0xffffe00033027812 */ /* 0x000fe200078ec0ff */
[C---:B------:R-:W-:Y:S01]  /*6e80*/  FFMA R4, R35.reuse, R16, R4 ;  /* 0x0000001023047223 */ /* 0x040fe20000000004 */
[----:B------:R-:W-:Y:S01]  /*6e90*/  LOP3.LUT R16, R42, 0xffffe000, RZ, 0xc0, !PT ;  /* 0xffffe0002a107812 */ /* 0x000fe200078ec0ff */
[C---:B------:R-:W-:Y:S01]  /*6ea0*/  FFMA R5, R35.reuse, R17, R5 ;  /* 0x0000001123057223 */ /* 0x040fe20000000005 */
[----:B------:R-:W-:Y:S01]  /*6eb0*/  F2FP.TF32.F32.PACK_B R38, R38 ;  /* 0x00000026ff26723e */ /* 0x000fe200024050ff */
[----:B------:R-:W-:Y:S01]  /*6ec0*/  FFMA R6, R35, R0, R6 ;  /* 0x0000000023067223 */ /* 0x000fe20000000006 */
[----:B------:R-:W-:Y:S01]  /*6ed0*/  LOP3.LUT R0, R40, 0xffffe000, RZ, 0xc0, !PT ;  /* 0xffffe00028007812 */ /* 0x000fe200078ec0ff */
[C---:B------:R-:W-:Y:S01]  /*6ee0*/  FMUL R11, R33.reuse, R11 ;  /* 0x0000000b210b7220 */ /* 0x040fe20000400000 */
[----:B------:R-:W-:Y:S01]  /*6ef0*/  F2FP.TF32.F32.PACK_B R39, R39 ;  /* 0x00000027ff27723e */ /* 0x000fe200024050ff */
[----:B------:R-:W-:Y:S01]  /*6f00*/  FMUL R10, R33, R14 ;  /* 0x0000000e210a7220 */ /* 0x000fe20000400000 */
[----:B------:R-:W-:Y:S01]  /*6f10*/  F2FP.TF32.F32.PACK_B R4, R4 ;  /* 0x00000004ff04723e */ /* 0x000fe200024050ff */
[----:B------:R-:W-:Y:S01]  /*6f20*/  FFMA R7, R35, R2, R11 ;  /* 0x0000000223077223 */ /* 0x000fe2000000000b */
[----:B------:R-:W-:Y:S01]  /*6f30*/  LOP3.LUT R2, R43, 0xffffe000, RZ, 0xc0, !PT ;  /* 0xffffe0002b027812 */ /* 0x000fe200078ec0ff */
[----:B------:R-:W-:Y:S01]  /*6f40*/  FFMA R8, R35, R0, R8 ;  /* 0x0000000023087223 */ /* 0x000fe20000000008 */
[----:B------:R-:W-:Y:S01]  /*6f50*/  LOP3.LUT R0, R44, 0xffffe000, RZ, 0xc0, !PT ;  /* 0xffffe0002c007812 */ /* 0x000fe200078ec0ff */
[----:B------:R1:W-:Y:S01]  /*6f60*/  STSM.16.M88.4 [R83+0x400], R36 ;  /* 0x0004002453007844 */ /* 0x0003e20000000200 */
[----:B------:R-:W-:Y:S01]  /*6f70*/  F2FP.TF32.F32.PACK_B R5, R5 ;  /* 0x00000005ff05723e */ /* 0x000fe200024050ff */
[----:B------:R-:W-:Y:S01]  /*6f80*/  FMUL R15, R33, R15 ;  /* 0x0000000f210f7220 */ /* 0x000fe20000400000 */
[----:B------:R-:W-:Y:S01]  /*6f90*/  F2FP.TF32.F32.PACK_B R6, R6 ;  /* 0x00000006ff06723e */ /* 0x000fe200024050ff */
[C---:B------:R-:W-:Y:S01]  /*6fa0*/  FFMA R9, R35.reuse, R3, R9 ;  /* 0x0000000323097223 */ /* 0x040fe20000000009 */
[C---:B------:R-:W-:Y:S01]  /*6fb0*/  FFMA R10, R35.reuse, R16, R10 ;  /* 0x00000010230a7223 */ /* 0x040fe2000000000a */
[----:B------:R-:W-:Y:S01]  /*6fc0*/  FFMA R11, R35, R2, R15 ;  /* 0x00000002230b7223 */ /* 0x000fe2000000000f */
[----:B------:R-:W-:Y:S01]  /*6fd0*/  LOP3.LUT R2, R45, 0xffffe000, RZ, 0xc0, !PT ;  /* 0xffffe0002d027812 */ /* 0x000fe200078ec0ff */
[----:B------:R-:W-:Y:S01]  /*6fe0*/  FFMA R12, R35, R0, R12 ;  /* 0x00000000230c7223 */ /* 0x000fe2000000000c */
[----:B------:R-:W-:Y:S01]  /*6ff0*/  LOP3.LUT R3, R46, 0xffffe000, RZ, 0xc0, !PT ;  /* 0xffffe0002e037812 */ /* 0x000fe200078ec0ff */
[----:B------:R-:W-:Y:S01]  /*7000*/  FMUL R14, R33, R18 ;  /* 0x00000012210e7220 */ /* 0x000fe20000400000 */
[----:B------:R-:W-:Y:S01]  /*7010*/  LOP3.LUT R0, R47, 0xffffe000, RZ, 0xc0, !PT ;  /* 0xffffe0002f007812 */ /* 0x000fe200078ec0ff */
[----:B------:R-:W-:Y:S01]  /*7020*/  FMUL R19, R33, R19 ;  /* 0x0000001321137220 */ /* 0x000fe20000400000 */
[----:B------:R-:W-:Y:S01]  /*7030*/  F2FP.TF32.F32.PACK_B R7, R7 ;  /* 0x00000007ff07723e */ /* 0x000fe200024050ff */
[C---:B------:R-:W-:Y:S01]  /*7040*/  FFMA R13, R35.reuse, R2, R13 ;  /* 0x00000002230d7223 */ /* 0x040fe2000000000d */
[C---:B------:R-:W-:Y:S01]  /*7050*/  FFMA R14, R35.reuse, R3, R14 ;  /* 0x00000003230e7223 */ /* 0x040fe2000000000e */
[----:B------:R-:W-:Y:S01]  /*7060*/  FFMA R15, R35, R0, R19 ;  /* 0x00000000230f7223 */ /* 0x000fe20000000013 */
[----:B------:R-:W-:Y:S01]  /*7070*/  F2FP.TF32.F32.PACK_B R8, R8 ;  /* 0x00000008ff08723e */ /* 0x000fe200024050ff */
[----:B------:R1:W-:Y:S01]  /*7080*/  STSM.16.M88.4 [R82+0x400], R4 ;  /* 0x0004000452007844 */ /* 0x0003e20000000200 */
[----:B------:R-:W-:Y:S02]  /*7090*/  F2FP.TF32.F32.PACK_B R9, R9 ;  /* 0x00000009ff09723e */ /* 0x000fe400024050ff */
[----:B------:R-:W-:Y:S02]  /*70a0*/  F2FP.TF32.F32.PACK_B R10, R10 ;  /* 0x0000000aff0a723e */ /* 0x000fe400024050ff */
[----:B------:R-:W-:Y:S02]  /*70b0*/  F2FP.TF32.F32.PACK_B R11, R11 ;  /* 0x0000000bff0b723e */ /* 0x000fe400024050ff */
[----:B------:R-:W-:Y:S02]  /*70c0*/  F2FP.TF32.F32.PACK_B R12, R12 ;  /* 0x0000000cff0c723e */ /* 0x000fe400024050ff */
[----:B------:R-:W-:Y:S01]  /*70d0*/  F2FP.TF32.F32.PACK_B R13, R13 ;  /* 0x0000000dff0d723e */ /* 0x000fe200024050ff */
[----:B------:R1:W-:Y:S01]  /*70e0*/  STSM.16.M88.4 [R85], R8 ;  /* 0x0000000855007844 */ /* 0x0003e20000000200 */
[----:B------:R-:W-:Y:S02]  /*70f0*/  F2FP.TF32.F32.PACK_B R14, R14 ;  /* 0x0000000eff0e723e */ /* 0x000fe400024050ff */
[----:B------:R-:W-:Y:S05]  /*7100*/  F2FP.TF32.F32.PACK_B R15, R15 ;  /* 0x0000000fff0f723e */ /* 0x000fea00024050ff */
[----:B------:R1:W-:Y:S01]  /*7110*/  STSM.16.M88.4 [R86], R12 ;  /* 0x0000000c56007844 */ /* 0x0003e20000000200 */
[----:B------:R-:W-:Y:S01]  /*7120*/  @!PT LDS RZ, [RZ] ;  /* 0x00000000fffff984 */ /* 0x000fe20000000800 */
[----:B------:R-:W-:Y:S01]  /*7130*/  @!PT LDS RZ, [RZ] ;  /* 0x00000000fffff984 */ /* 0x000fe20000000800 */
[----:B------:R-:W-:Y:S01]  /*7140*/  @!PT LDS RZ, [RZ] ;  /* 0x00000000fffff984 */ /* 0x000fe20000000800 */
[----:B------:R-:W-:Y:S01]  /*7150*/  @!PT LDS RZ, [RZ] ;  /* 0x00000000fffff984 */ /* 0x000fe20000000800 */
[----:B------:R2:W-:Y:S07]  /*7160*/  MEMBAR.ALL.CTA ;  /* 0x0000000000007992 */ /* 0x0005ee0000008000 */
[----:B--2---:R-:W2:Y:S02]  /*7170*/  FENCE.VIEW.ASYNC.S ;  /* 0x00000000000073c6 */ /* 0x004ea40000000000 */
[----:B--2---:R-:W-:Y:S06]  /*7180*/  BAR.SYNC.DEFER_BLOCKING 0x1, 0x80 ;  /* 0x0042000000007b1d */ /* 0x004fec0000010000 */
[----:B------:R-:W-:Y:S05]  /*7190*/  @P0 BRA `(.L_x_105) ;  /* 0x0000000000280947 */ /* 0x000fea0003800000 */
[----:B------:R-:W-:Y:S01]  /*71a0*/  UIADD3 UR4, UPT, UPT, UR36, 0x400, URZ ;  /* 0x0000040024047890 */ /* 0x000fe2000fffe0ff */
[----:B------:R-:W-:Y:S01]  /*71b0*/  R2UR UR43, R65 ;  /* 0x00000000412b72ca */ /* 0x000fe200000e0000 */
[----:B------:R-:W-:Y:S04]  /*71c0*/  UIADD3 UR6, UP0, UPT, UR50, 0x680, URZ ;  /* 0x0000068032067890 */ /* 0x000fe8000ff1e0ff */
[----:B------:R-:W-:Y:S01]  /*71d0*/  IMAD.U32 R71, RZ, RZ, UR4 ;  /* 0x00000004ff477e24 */ /* 0x000fe2000f8e00ff */
[----:B------:R-:W-:Y:S04]  /*71e0*/  UIADD3.X UR7, UPT, UPT, URZ, UR51, URZ, UP0, !UPT ;  /* 0x00000033ff077290 */ /* 0x000fe800087fe4ff */
[----:B------:R-:W-:Y:S11]  /*71f0*/  R2UR UR40, R71 ;  /* 0x00000000472872ca */ /* 0x000ff600000e0000 */
[----:B------:R-:W-:Y:S02]  /*7200*/  @!UPT UIADD3 URZ, UPT, UPT, URZ, URZ, URZ ;  /* 0x000000fffffff290 */ /* 0x000fe4000fffe0ff */
[----:B------:R2:W-:Y:S01]  /*7210*/  UTMASTG.3D [UR40], [UR6] ;  /* 0x00000028060073b5 */ /* 0x0005e20008010000 */
[----:B------:R0:W-:Y:S01]  /*7220*/  UTMACMDFLUSH ;  /* 0x00000000000079b7 */ /* 0x0001e20000000000 */
[----:B--2---:R-:W-:Y:S04]  /*7230*/  DEPBAR.LE SB0, 0x1 ;  /* 0x000080400000791a */ /* 0x004fe80000000000 */
.L_x_105:
[----:B------:R-:W-:Y:S05]  /*7240*/  BSYNC.RECONVERGENT B0 ;  /* 0x0000000000007941 */ /* 0x000fea0003800200 */
.L_x_104:
[----:B------:R-:W-:Y:S01]  /*7250*/  BAR.SYNC.DEFER_BLOCKING 0x1, 0x80 ;  /* 0x0042000000007b1d */ /* 0x000fe20000010000 */
[----:B------:R-:W-:Y:S01]  /*7260*/  ISETP.NE.AND P1, PT, R81, RZ, PT ;  /* 0x000000ff5100720c */ /* 0x000fe20003f25270 */
[----:B------:R-:W-:Y:S01]  /*7270*/  UISETP.NE.AND UP0, UPT, UR48, URZ, UPT ;  /* 0x000000ff3000728c */ /* 0x000fe2000bf05270 */
[----:B------:R-:W-:Y:S11]  /*7280*/  LEA R2, R87, UR36, 0x3 ;  /* 0x0000002457027c11 */ /* 0x000ff6000f8e18ff */
[----:B------:R-:W-:Y:S01]  /*7290*/  @P1 SHF.L.U32 R3, RZ, 0x1f, RZ ;  /* 0x0000001fff031819 */ /* 0x000fe200000006ff */
[----:B------:R-:W-:Y:S06]  /*72a0*/  BRA.U !UP0, `(.L_x_106) ;  /* 0x0000000108247547 */ /* 0x000fec000b800000 */
[----:B-1----:R-:W-:Y:S01]  /*72b0*/  IMAD.U32 R4, RZ, RZ, UR52 ;  /* 0x00000034ff047e24 */ /* 0x002fe2000f8e00ff */
[----:B------:R-:W-:Y:S01]  /*72c0*/  MOV R0, UR37 ;  /* 0x0000002500007c02 */ /* 0x000fe20008000f00 */
[----:B------:R-:W-:Y:S03]  /*72d0*/  UIADD3 UR52, UPT, UPT, UR52, 0x1, URZ ;  /* 0x0000000134347890 */ /* 0x000fe6000fffe0ff */
[----:B------:R-:W-:Y:S01]  /*72e0*/  @P1 LEA R4, R4, UR36, 0x3 ;  /* 0x0000002404041c11 */ /* 0x000fe2000f8e18ff */
[----:B------:R-:W-:Y:S04]  /*72f0*/  UISETP.NE.AND UP0, UPT, UR52, 0x4, UPT ;  /* 0x000000043400788c */ /* 0x000fe8000bf05270 */
[----:B------:R-:W-:Y:S01]  /*7300*/  @P1 VIADD R4, R4, 0x40 ;  /* 0x0000004004041836 */ /* 0x000fe20000000000 */
[----:B------:R-:W-:Y:S04]  /*7310*/  USEL UR52, UR52, URZ, UP0 ;  /* 0x000000ff34347287 */ /* 0x000fe80008000000 */
[----:B------:R-:W-:Y:S04]  /*7320*/  @P1 PRMT R0, R0, 0x654, R4 ;  /* 0x0000065400001816 */ /* 0x000fe80000000004 */
[----:B------:R2:W-:Y:S04]  /*7330*/  @P1 SYNCS.ARRIVE.TRANS64.RED.A1T0 RZ, [R0+URZ], RZ ;  /* 0x000000ff00ff19a7 */ /* 0x0005e800081004ff */
.L_x_106:
[----:B------:R-:W3:Y:S01]  /*7340*/  @P1 SYNCS.PHASECHK.TRANS64.TRYWAIT P0, [R2+URZ+0x20], R3 ;  /* 0x00002003020015a7 */ /* 0x000ee200080011ff */
[----:B------:R-:W-:Y:S01]  /*7350*/  BSSY B1, `(.L_x_107) ;  /* 0x0000017000017945 */ /* 0x000fe20003800000 */
[----:B---3--:R-:W-:Y:S03]  /*7360*/  @P1 SEL R89, RZ, 0x1, !P0 ;  /* 0x00000001ff591807 */ /* 0x008fe60004000000 */
[----:B------:R-:W-:Y:S05]  /*7370*/  @!P1 BRA `(.L_x_108) ;  /* 0x0000000000509947 */ /* 0x000fea0003800000 */
[----:B------:R-:W-:Y:S01]  /*7380*/  ISETP.NE.AND P1, PT, R90, RZ, PT ;  /* 0x000000ff5a00720c */ /* 0x000fe20003f25270 */
[----:B------:R-:W-:Y:S01]  /*7390*/  BSSY B0, `(.L_x_109) ;  /* 0x000000a000007945 */ /* 0x000fe20003800000 */
[----:B------:R-:W-:Y:S11]  /*73a0*/  ISETP.NE.AND P0, PT, R89, RZ, PT ;  /* 0x000000ff5900720c */ /* 0x000ff60003f05270 */
[----:B-1----:R-:W-:Y:S04]  /*73b0*/  @P1 IMAD R5, R87, 0x2000, R88 ;  /* 0x0000200057051824 */ /* 0x002fe800078e0258 */
[----:B------:R-:W-:Y:S05]  /*73c0*/  @P1 VIADD R4, R5, UR36 ;  /* 0x0000002405041c36 */ /* 0x000fea0008000000 */
[----:B------:R-:W-:Y:S01]  /*73d0*/  @P1 IADD3 R3, PT, PT, R91, R4, RZ ;  /* 0x000000045b031210 */ /* 0x000fe20007ffe0ff */
[----:B------:R-:W-:Y:S01]  /*73e0*/  @P1 IMAD.IADD R4, R75, 0x1, R4 ;  /* 0x000000014b041824 */ /* 0x000fe200078e0204 */
[----:B------:R-:W-:Y:S06]  /*73f0*/  @P0 BRA `(.L_x_110) ;  /* 0x00000000000c0947 */ /* 0x000fec0003800000 */
[----:B--2---:R-:W-:Y:S04]  /*7400*/  SHF.L.U32 R0, RZ, 0x1f, RZ ;  /* 0x0000001fff007819 */ /* 0x004fe800000006ff */
[----:B------:R-:W1:Y:S02]  /*7410*/  SYNCS.PHASECHK.TRANS64.TRYWAIT P0, [R2+URZ+0x20], R0 ;  /* 0x00002000020075a7 */ /* 0x000e6400080011ff */
[----:B-1----:R-:W-:Y:S05]  /*7420*/  @!P0 BRA `(.L_x_111) ;  /* 0x00000050002c8947 */ /* 0x002fea0003800000 */
.L_x_110:
[----:B------:R-:W-:Y:S05]  /*7430*/  BSYNC B0 ;  /* 0x0000000000007941 */ /* 0x000fea0003800000 */
.L_x_109:
[----:B------:R-:W-:Y:S02]  /*7440*/  ISETP.NE.AND P0, PT, R90, RZ, PT ;  /* 0x000000ff5a00720c */ /* 0x000fe40003f05270 */
[----:B------:R-:W-:Y:S11]  /*7450*/  IADD3 R87, PT, PT, R87, 0x1, RZ ;  /* 0x0000000157577810 */ /* 0x000ff60007ffe0ff */
[----:B-12---:R-:W-:Y:S01]  /*7460*/  @P0 IMAD.IADD R0, R75, 0x1, R3 ;  /* 0x000000014b000824 */ /* 0x006fe200078e0203 */
[----:B------:R-:W-:Y:S05]  /*7470*/  @P0 WARPSYNC.ALL ;  /* 0x0000000000000948 */ /* 0x000fea0003800000 */
[----:B------:R3:W4:Y:S04]  /*7480*/  @P0 LDSM.16.M88.4 R52, [R5+UR36+0x400] ;  /* 0x000400240534083b */ /* 0x0007280008000200 */
[----:B------:R3:W1:Y:S04]  /*7490*/  @P0 LDSM.16.M88.4 R48, [R4+0x400] ;  /* 0x000400000430083b */ /* 0x0006680000000200 */
[----:B------:R3:W2:Y:S04]  /*74a0*/  @P0 LDSM.16.M88.4 R40, [R3+0x400] ;  /* 0x000400000328083b */ /* 0x0006a80000000200 */
[----:B------:R3:W1:Y:S02]  /*74b0*/  @P0 LDSM.16.M88.4 R44, [R0+0x400] ;  /* 0x00040000002c083b */ /* 0x0006640000000200 */
.L_x_108:
[----:B------:R-:W-:Y:S05]  /*74c0*/  BSYNC B1 ;  /* 0x0000000000017941 */ /* 0x000fea0003800000 */
.L_x_107:
[----:B--23--:R-:W-:Y:S05]  /*74d0*/  VIADD R0, R34, 0x20 ;  /* 0x0000002022007836 */ /* 0x00cfea0000000000 */
[----:B------:R-:W-:Y:S04]  /*74e0*/  SHF.R.U32.HI R0, RZ, 0x15, R0 ;  /* 0x00000015ff007819 */ /* 0x000fe80000011600 */
[----:B------:R-:W-:Y:S11]  /*74f0*/  LOP3.LUT P0, RZ, R0, 0x3, R70, 0x48, !PT ;  /* 0x0000000300ff7812 */ /* 0x000ff60007804846 */
[----:B------:R-:W-:Y:S02]  /*7500*/  @!UPT UIADD3 URZ, UPT, UPT, URZ, URZ, URZ ;  /* 0x000000fffffff290 */ /* 0x000fe4000fffe0ff */
[----:B------:R-:W-:Y:S05]  /*7510*/  @!P0 BRA `(.L_x_112) ;  /* 0x0000000000408947 */ /* 0x000fea0003800000 */
[----:B------:R-:W2:Y:S01]  /*7520*/  LDCU.64 UR8, c[0x4][0x70] ;  /* 0x01000e00ff0877ac */ /* 0x000ea20008000a00 */
[----:B------:R-:W-:Y:S01]  /*7530*/  MOV R3, 0x0 ;  /* 0x0000000000037802 */ /* 0x000fe20000000f00 */
[----:B-1----:R-:W-:Y:S02]  /*7540*/  HFMA2 R12, -RZ, RZ, 0, 5.9604644775390625e-08 ;  /* 0x00000001ff0c7431 */ /* 0x002fe400000001ff */
[----:B------:R-:W-:Y:S02]  /*7550*/  IMAD.MOV.U32 R8, RZ, RZ, 0x192 ;  /* 0x00000192ff087424 */ /* 0x000fe400078e00ff */
[----:B------:R-:W-:Y:S01]  /*7560*/  IMAD.MOV.U32 R13, RZ, RZ, RZ ;  /* 0x000000ffff0d7224 */ /* 0x000fe200078e00ff */
[----:B------:R-:W1:Y:S01]  /*7570*/  LDCU.64 UR6, c[0x4][0x78] ;  /* 0x01000f00ff0677ac */ /* 0x000e620008000a00 */
[----:B------:R-:W3:Y:S01]  /*7580*/  LDC.64 R2, c[0x4][R3] ;  /* 0x0100000003027b82 */ /* 0x000ee20000000a00 */
[----:B------:R-:W5:Y:S01]  /*7590*/  LDCU.64 UR4, c[0x4][0x10] ;  /* 0x01000200ff0477ac */ /* 0x000f620008000a00 */
[----:B--2---:R-:W-:Y:S01]  /*75a0*/  MOV R5, UR9 ;  /* 0x0000000900057c02 */ /* 0x004fe20008000f00 */
[----:B------:R-:W-:Y:S01]  /*75b0*/  IMAD.U32 R4, RZ, RZ, UR8 ;  /* 0x00000008ff047e24 */ /* 0x000fe2000f8e00ff */
[----:B-1----:R-:W-:Y:S01]  /*75c0*/  MOV R7, UR7 ;  /* 0x0000000700077c02 */ /* 0x002fe20008000f00 */
[----:B------:R-:W-:Y:S01]  /*75d0*/  IMAD.U32 R6, RZ, RZ, UR6 ;  /* 0x00000006ff067e24 */ /* 0x000fe2000f8e00ff */
[----:B-----5:R-:W-:Y:S01]  /*75e0*/  MOV R11, UR5 ;  /* 0x00000005000b7c02 */ /* 0x020fe20008000f00 */
[----:B------:R-:W-:Y:S02]  /*75f0*/  IMAD.U32 R10, RZ, RZ, UR4 ;  /* 0x00000004ff0a7e24 */ /* 0x000fe4000f8e00ff */
[----:B------:R-:W-:Y:S07]  /*7600*/  LEPC R20, `(.L_x_112) ;  /* 0x000000001014794e */ /* 0x000fee0000000000 */
[----:B---34-:R-:W-:Y:S05]  /*7610*/  CALL.ABS.NOINC R2 ;  /* 0x0000000002007343 */ /* 0x018fea0003c00000 */
.L_x_112:
[----:B------:R-:W-:Y:S01]  /*7620*/  ISETP.NE.AND P6, PT, R81, RZ, PT ;  /* 0x000000ff5100720c */ /* 0x000fe20003fc5270 */
[----:B------:R-:W-:Y:S05]  /*7630*/  WARPSYNC.ALL ;  /* 0x0000000000007948 */ /* 0x000fea0003800000 */
[----:B------:R-:W-:Y:S01]  /*7640*/  R2UR UR4, R34 ;  /* 0x00000000220472ca */ /* 0x000fe200000e0000 */
[----:B------:R-:W-:Y:S01]  /*7650*/  IMAD.U32 R0, RZ, RZ, UR52 ;  /* 0x00000034ff007e24 */ /* 0x000fe2000f8e00ff */
[----:B----4-:R-:W-:Y:S01]  /*7660*/  LOP3.LUT R20, R52, 0xffffe000, RZ, 0xc0, !PT ;  /* 0xffffe00034147812 */ /* 0x010fe200078ec0ff */
[----:B------:R-:W-:Y:S01]  /*7670*/  IMAD.U32 R21, RZ, RZ, UR37 ;  /* 0x00000025ff157e24 */ /* 0x000fe2000f8e00ff */
[----:B------:R-:W-:Y:S01]  /*7680*/  ISETP.NE.AND P0, PT, R77, RZ, PT ;  /* 0x000000ff4d00720c */ /* 0x000fe20003f05270 */
[----:B------:R-:W-:Y:S02]  /*7690*/  BSSY.RECONVERGENT B0, `(.L_x_113) ;  /* 0x000005b000007945 */ /* 0x000fe40003800200 */
[----:B------:R-:W-:Y:S05]  /*76a0*/  @P6 LEA R0, R0, UR36, 0x3 ;  /* 0x0000002400006c11 */ /* 0x000fea000f8e18ff */
[----:B------:R-:W-:Y:S01]  /*76b0*/  @P6 VIADD R0, R0, 0x40 ;  /* 0x0000004000006836 */ /* 0x000fe20000000000 */
[----:B-1----:R-:W1:Y:S04]  /*76c0*/  LDTM.16dp128bit.x8 R4, tmem[UR4+0x20] ;  /* 0x00002004000479ee */ /* 0x002e680008180000 */
[----:B------:R-:W-:Y:S01]  /*76d0*/  @P6 PRMT R21, R21, 0x654, R0 ;  /* 0x0000065415156816 */ /* 0x000fe20000000000 */
[C---:B-1----:R-:W-:Y:S01]  /*76e0*/  FMUL R0, R33.reuse, R4 ;  /* 0x0000000421007220 */ /* 0x042fe20000400000 */
[C---:B------:R-:W-:Y:S01]  /*76f0*/  FMUL R4, R33.reuse, R8 ;  /* 0x0000000821047220 */ /* 0x040fe20000400000 */
[C---:B------:R-:W-:Y:S01]  /*7700*/  FMUL R8, R33.reuse, R12 ;  /* 0x0000000c21087220 */ /* 0x040fe20000400000 */
[----:B------:R-:W-:Y:S01]  /*7710*/  FMUL R12, R33, R16 ;  /* 0x00000010210c7220 */ /* 0x000fe20000400000 */
[----:B------:R-:W-:Y:S01]  /*7720*/  LOP3.LUT R16, R53, 0xffffe000, RZ, 0xc0, !PT ;  /* 0xffffe00035107812 */ /* 0x000fe200078ec0ff */
[C---:B------:R-:W-:Y:S01]  /*7730*/  FMUL R2, R33.reuse, R5 ;  /* 0x0000000521027220 */ /* 0x040fe20000400000 */
[C---:B------:R-:W-:Y:S01]  /*7740*/  FMUL R3, R33.reuse, R6 ;  /* 0x0000000621037220 */ /* 0x040fe20000400000 */
[----:B------:R-:W-:Y:S01]  /*7750*/  FMUL R5, R33, R9 ;  /* 0x0000000921057220 */ /* 0x000fe20000400000 */
[----:B------:R-:W-:Y:S01]  /*7760*/  FFMA R36, R35, R20, R0 ;  /* 0x0000001423247223 */ /* 0x000fe20000000000 */
[----:B------:R-:W-:Y:S01]  /*7770*/  LOP3.LUT R0, R54, 0xffffe000, RZ, 0xc0, !PT ;  /* 0xffffe00036007812 */ /* 0x000fe200078ec0ff */
[C---:B------:R-:W-:Y:S01]  /*7780*/  FMUL R6, R33.reuse, R10 ;  /* 0x0000000a21067220 */ /* 0x040fe20000400000 */
[C---:B------:R-:W-:Y:S01]  /*7790*/  FMUL R9, R33.reuse, R13 ;  /* 0x0000000d21097220 */ /* 0x040fe20000400000 */
[C---:B------:R-:W-:Y:S01]  /*77a0*/  FMUL R10, R33.reuse, R14 ;  /* 0x0000000e210a7220 */ /* 0x040fe20000400000 */
[----:B------:R-:W-:Y:S01]  /*77b0*/  F2FP.TF32.F32.PACK_B R36, R36 ;  /* 0x00000024ff24723e */ /* 0x000fe200024050ff */
[----:B------:R-:W-:Y:S01]  /*77c0*/  FMUL R13, R33, R17 ;  /* 0x00000011210d7220 */ /* 0x000fe20000400000 */
[----:B------:R-:W-:Y:S01]  /*77d0*/  LOP3.LUT R17, R55, 0xffffe000, RZ, 0xc0, !PT ;  /* 0xffffe00037117812 */ /* 0x000fe200078ec0ff */
[----:B------:R-:W-:Y:S01]  /*77e0*/  FMUL R14, R33, R18 ;  /* 0x00000012210e7220 */ /* 0x000fe20000400000 */
[----:B------:R-:W-:Y:S01]  /*77f0*/  LOP3.LUT R18, R48, 0xffffe000, RZ, 0xc0, !PT ;  /* 0xffffe00030127812 */ /* 0x000fe200078ec0ff */
[----:B------:R-:W-:Y:S01]  /*7800*/  FFMA R37, R35, R16, R2 ;  /* 0x0000001023257223 */ /* 0x000fe20000000002 */
[----:B------:R-:W-:Y:S01]  /*7810*/  LOP3.LUT R2, R49, 0xffffe000, RZ, 0xc0, !PT ;  /* 0xffffe00031027812 */ /* 0x000fe200078ec0ff */
[----:B------:R-:W-:Y:S01]  /*7820*/  FMUL R7, R33, R7 ;  /* 0x0000000721077220 */ /* 0x000fe20000400000 */
[----:B------:R-:W-:Y:S01]  /*7830*/  LOP3.LUT R16, R41, 0xffffe000, RZ, 0xc0, !PT ;  /* 0xffffe00029107812 */ /* 0x000fe200078ec0ff */
[C---:B------:R-:W-:Y:S01]  /*7840*/  FFMA R38, R35.reuse, R0, R3 ;  /* 0x0000000023267223 */ /* 0x040fe20000000003 */
[----:B------:R-:W-:Y:S01]  /*7850*/  LOP3.LUT R0, R50, 0xffffe000, RZ, 0xc0, !PT ;  /* 0xffffe00032007812 */ /* 0x000fe200078ec0ff */
[C---:B------:R-:W-:Y:S01]  /*7860*/  FFMA R39, R35.reuse, R17, R7 ;  /* 0x0000001123277223 */ /* 0x040fe20000000007 */
[----:B------:R-:W-:Y:S01]  /*7870*/  LOP3.LUT R3, R40, 0xffffe000, RZ, 0xc0, !PT ;  /* 0xffffe00028037812 */ /* 0x000fe200078ec0ff */
[C---:B------:R-:W-:Y:S01]  /*7880*/  FFMA R4, R35.reuse, R18, R4 ;  /* 0x0000001223047223 */ /* 0x040fe20000000004 */
[----:B------:R-:W-:Y:S01]  /*7890*/  F2FP.TF32.F32.PACK_B R37, R37 ;  /* 0x00000025ff25723e */ /* 0x000fe200024050ff */
[----:B------:R-:W-:Y:S01]  /*78a0*/  FFMA R5, R35, R2, R5 ;  /* 0x0000000223057223 */ /* 0x000fe20000000005 */
[----:B------:R-:W-:Y:S01]  /*78b0*/  LOP3.LUT R2, R51, 0xffffe000, RZ, 0xc0, !PT ;  /* 0xffffe00033027812 */ /* 0x000fe200078ec0ff */
[----:B------:R-:W-:Y:S01]  /*78c0*/  FMUL R11, R33, R11 ;  /* 0x0000000b210b7220 */ /* 0x000fe20000400000 */
[----:B------:R-:W-:Y:S01]  /*78d0*/  F2FP.TF32.F32.PACK_B R38, R38 ;  /* 0x00000026ff26723e */ /* 0x000fe200024050ff */
[C---:B------:R-:W-:Y:S01]  /*78e0*/  FFMA R6, R35.reuse, R0, R6 ;  /* 0x0000000023067223 */ /* 0x040fe20000000006 */
[----:B------:R-:W-:Y:S01]  /*78f0*/  LOP3.LUT R0, R42, 0xffffe000, RZ, 0xc0, !PT ;  /* 0xffffe0002a007812 */ /* 0x000fe200078ec0ff */
[----:B------:R-:W-:Y:S01]  /*7900*/  FFMA R7, R35, R2, R11 ;  /* 0x0000000223077223 */ /* 0x000fe2000000000b */
[----:B------:R-:W-:Y:S01]  /*7910*/  LOP3.LUT R2, R43, 0xffffe000, RZ, 0xc0, !PT ;  /* 0xffffe0002b027812 */ /* 0x000fe200078ec0ff */
[----:B------:R-:W-:Y:S01]  /*7920*/  FFMA R8, R35, R3, R8 ;  /* 0x0000000323087223 */ /* 0x000fe20000000008 */
[----:B------:R-:W-:Y:S01]  /*7930*/  LOP3.LUT R3, R45, 0xffffe000, RZ, 0xc0, !PT ;  /* 0xffffe0002d037812 */ /* 0x000fe200078ec0ff */
[----:B------:R-:W-:Y:S01]  /*7940*/  FFMA R9, R35, R16, R9 ;  /* 0x0000001023097223 */ /* 0x000fe20000000009 */
[----:B------:R-:W-:Y:S01]  /*7950*/  F2FP.TF32.F32.PACK_B R39, R39 ;  /* 0x00000027ff27723e */ /* 0x000fe200024050ff */
[----:B------:R-:W-:Y:S01]  /*7960*/  FMUL R15, R33, R15 ;  /* 0x0000000f210f7220 */ /* 0x000fe20000400000 */
[----:B------:R-:W-:Y:S01]  /*7970*/  LOP3.LUT R16, R46, 0xffffe000, RZ, 0xc0, !PT ;  /* 0xffffe0002e107812 */ /* 0x000fe200078ec0ff */
[C---:B------:R-:W-:Y:S01]  /*7980*/  FFMA R10, R35.reuse, R0, R10 ;  /* 0x00000000230a7223 */ /* 0x040fe2000000000a */
        /* <DEDUP_REMOVED lines=8> */
[----:B------:R-:W-:Y:S01]  /*7a10*/  F2FP.TF32.F32.PACK_B R6, R6 ;  /* 0x00000006ff06723e */ /* 0x000fe200024050ff */
[C---:B------:R-:W-:Y:S01]  /*7a20*/  FFMA R13, R35.reuse, R3, R13 ;  /* 0x00000003230d7223 */ /* 0x040fe2000000000d */
[----:B------:R-:W-:Y:S01]  /*7a30*/  F2FP.TF32.F32.PACK_B R7, R7 ;  /* 0x00000007ff07723e */ /* 0x000fe200024050ff */
[C---:B------:R-:W-:Y:S01]  /*7a40*/  FFMA R14, R35.reuse, R16, R14 ;  /* 0x00000010230e7223 */ /* 0x040fe2000000000e */
[----:B------:R-:W-:Y:S01]  /*7a50*/  FFMA R15, R35, R2, R19 ;  /* 0x00000002230f7223 */ /* 0x000fe20000000013 */
[----:B------:R-:W-:Y:S02]  /*7a60*/  F2FP.TF32.F32.PACK_B R8, R8 ;  /* 0x00000008ff08723e */ /* 0x000fe400024050ff */
[----:B------:R1:W-:Y:S01]  /*7a70*/  STSM.16.M88.4 [R82+0x2400], R4 ;  /* 0x0024000452007844 */ /* 0x0003e20000000200 */
[----:B------:R-:W-:Y:S02]  /*7a80*/  F2FP.TF32.F32.PACK_B R9, R9 ;  /* 0x00000009ff09723e */ /* 0x000fe400024050ff */
[----:B------:R-:W-:Y:S02]  /*7a90*/  F2FP.TF32.F32.PACK_B R10, R10 ;  /* 0x0000000aff0a723e */ /* 0x000fe400024050ff */
[----:B------:R-:W-:Y:S02]  /*7aa0*/  F2FP.TF32.F32.PACK_B R11, R11 ;  /* 0x0000000bff0b723e */ /* 0x000fe400024050ff */
[----:B------:R-:W-:Y:S02]  /*7ab0*/  F2FP.TF32.F32.PACK_B R12, R12 ;  /* 0x0000000cff0c723e */ /* 0x000fe400024050ff */
[----:B------:R-:W-:Y:S01]  /*7ac0*/  F2FP.TF32.F32.PACK_B R13, R13 ;  /* 0x0000000dff0d723e */ /* 0x000fe200024050ff */
[----:B------:R1:W-:Y:S01]  /*7ad0*/  STSM.16.M88.4 [R85+0x2000], R8 ;  /* 0x0020000855007844 */ /* 0x0003e20000000200 */
[----:B------:R-:W-:Y:S02]  /*7ae0*/  F2FP.TF32.F32.PACK_B R14, R14 ;  /* 0x0000000eff0e723e */ /* 0x000fe400024050ff */
[----:B------:R-:W-:Y:S02]  /*7af0*/  F2FP.TF32.F32.PACK_B R15, R15 ;  /* 0x0000000fff0f723e */ /* 0x000fe400024050ff */
[----:B------:R-:W-:Y:S02]  /*7b00*/  LEA R0, R87, UR36, 0x3 ;  /* 0x0000002457007c11 */ /* 0x000fe4000f8e18ff */
[----:B------:R-:W-:Y:S01]  /*7b10*/  @P6 SHF.L.U32 R2, RZ, 0x1f, RZ ;  /* 0x0000001fff026819 */ /* 0x000fe200000006ff */
[----:B------:R1:W-:Y:S01]  /*7b20*/  STSM.16.M88.4 [R86+0x2000], R12 ;  /* 0x0020000c56007844 */ /* 0x0003e20000000200 */
        /* <DEDUP_REMOVED lines=8> */
[----:B------:R-:W-:Y:S01]  /*7bb0*/  UIADD3 UR8, UP0, UPT, UR50, 0x680, URZ ;  /* 0x0000068032087890 */ /* 0x000fe2000ff1e0ff */
[----:B------:R-:W-:Y:S01]  /*7bc0*/  R2UR UR7, R65 ;  /* 0x00000000410772ca */ /* 0x000fe200000e0000 */
[----:B------:R-:W-:Y:S02]  /*7bd0*/  UIADD3 UR5, UPT, UPT, UR41, 0x20, URZ ;  /* 0x0000002029057890 */ /* 0x000fe4000fffe0ff */
[----:B------:R-:W-:Y:S02]  /*7be0*/  UIADD3 UR4, UPT, UPT, UR36, 0x2400, URZ ;  /* 0x0000240024047890 */ /* 0x000fe4000fffe0ff */
[----:B------:R-:W-:Y:S01]  /*7bf0*/  UIADD3.X UR9, UPT, UPT, URZ, UR51, URZ, UP0, !UPT ;  /* 0x00000033ff097290 */ /* 0x000fe200087fe4ff */
[----:B------:R-:W-:Y:S08]  /*7c00*/  UMOV UR6, UR42 ;  /* 0x0000002a00067c82 */ /* 0x000ff00008000000 */
[----:B------:R2:W-:Y:S01]  /*7c10*/  UTMASTG.3D [UR4], [UR8] ;  /* 0x00000004080073b5 */ /* 0x0005e20008010000 */
[----:B------:R0:W-:Y:S01]  /*7c20*/  UTMACMDFLUSH ;  /* 0x00000000000079b7 */ /* 0x0001e20000000000 */
[----:B--2---:R-:W-:Y:S04]  /*7c30*/  DEPBAR.LE SB0, 0x1 ;  /* 0x000080400000791a */ /* 0x004fe80000000000 */
.L_x_114:
[----:B------:R-:W-:Y:S05]  /*7c40*/  BSYNC.RECONVERGENT B0 ;  /* 0x0000000000007941 */ /* 0x000fea0003800200 */
.L_x_113:
[----:B------:R-:W-:Y:S01]  /*7c50*/  BAR.SYNC.DEFER_BLOCKING 0x1, 0x80 ;  /* 0x0042000000007b1d */ /* 0x000fe20000010000 */
[----:B------:R-:W-:Y:S04]  /*7c60*/  UIADD3 UR40, UPT, UPT, UR52, 0x1, URZ ;  /* 0x0000000134287890 */ /* 0x000fe8000fffe0ff */
[----:B------:R-:W-:Y:S04]  /*7c70*/  UISETP.NE.AND UP0, UPT, UR40, 0x4, UPT ;  /* 0x000000042800788c */ /* 0x000fe8000bf05270 */
[----:B------:R-:W-:Y:S01]  /*7c80*/  USEL UR40, UR40, URZ, UP0 ;  /* 0x000000ff28287287 */ /* 0x000fe20008000000 */
[----:B------:R2:W-:Y:S01]  /*7c90*/  @P6 SYNCS.ARRIVE.TRANS64.RED.A1T0 RZ, [R21+URZ], RZ ;  /* 0x000000ff15ff69a7 */ /* 0x0005e200081004ff */
[----:B------:R-:W-:Y:S01]  /*7ca0*/  BSSY B1, `(.L_x_115) ;  /* 0x0000018000017945 */ /* 0x000fe20003800000 */
[----:B------:R-:W3:Y:S02]  /*7cb0*/  @P6 SYNCS.PHASECHK.TRANS64.TRYWAIT P0, [R0+URZ+0x20], R2 ;  /* 0x00002002000065a7 */ /* 0x000ee400080011ff */
[----:B---3--:R-:W-:Y:S01]  /*7cc0*/  @P6 SEL R89, RZ, 0x1, !P0 ;  /* 0x00000001ff596807 */ /* 0x008fe20004000000 */
[----:B--2---:R-:W-:Y:S06]  /*7cd0*/  @!P6 BRA `(.L_x_116) ;  /* 0x000000000050e947 */ /* 0x004fec0003800000 */
        /* <DEDUP_REMOVED lines=8> */
[----:B------:R-:W-:Y:S04]  /*7d60*/  SHF.L.U32 R5, RZ, 0x1f, RZ ;  /* 0x0000001fff057819 */ /* 0x000fe800000006ff */
[----:B------:R-:W1:Y:S02]  /*7d70*/  SYNCS.PHASECHK.TRANS64.TRYWAIT P0, [R0+URZ+0x20], R5 ;  /* 0x00002005000075a7 */ /* 0x000e6400080011ff */
[----:B-1----:R-:W-:Y:S05]  /*7d80*/  @!P0 BRA `(.L_x_119) ;  /* 0x0000004400e88947 */ /* 0x002fea0003800000 */
.L_x_118:
[----:B------:R-:W-:Y:S05]  /*7d90*/  BSYNC B0 ;  /* 0x0000000000007941 */ /* 0x000fea0003800000 */
.L_x_117:
[----:B------:R-:W-:Y:S02]  /*7da0*/  ISETP.NE.AND P0, PT, R90, RZ, PT ;  /* 0x000000ff5a00720c */ /* 0x000fe40003f05270 */
[----:B------:R-:W-:Y:S11]  /*7db0*/  IADD3 R87, PT, PT, R87, 0x1, RZ ;  /* 0x0000000157577810 */ /* 0x000ff60007ffe0ff */
[----:B-1----:R-:W-:Y:S01]  /*7dc0*/  @P0 IMAD.IADD R0, R75, 0x1, R2 ;  /* 0x000000014b000824 */ /* 0x002fe200078e0202 */
[----:B------:R-:W-:Y:S05]  /*7dd0*/  @P0 WARPSYNC.ALL ;  /* 0x0000000000000948 */ /* 0x000fea0003800000 */
[----:B------:R2:W3:Y:S04]  /*7de0*/  @P0 LDSM.16.M88.4 R52, [R4+UR36+0x400] ;  /* 0x000400240434083b */ /* 0x0004e80008000200 */
[----:B------:R2:W4:Y:S04]  /*7df0*/  @P0 LDSM.16.M88.4 R48, [R3+0x400] ;  /* 0x000400000330083b */ /* 0x0005280000000200 */
[----:B------:R2:W1:Y:S04]  /*7e00*/  @P0 LDSM.16.M88.4 R40, [R2+0x400] ;  /* 0x000400000228083b */ /* 0x0004680000000200 */
[----:B------:R2:W1:Y:S02]  /*7e10*/  @P0 LDSM.16.M88.4 R44, [R0+0x400] ;  /* 0x00040000002c083b */ /* 0x0004640000000200 */
.L_x_116:
[----:B------:R-:W-:Y:S05]  /*7e20*/  BSYNC B1 ;  /* 0x0000000000017941 */ /* 0x000fea0003800000 */
.L_x_115:
[----:B--2---:R-:W-:Y:S05]  /*7e30*/  VIADD R0, R34, 0x40 ;  /* 0x0000004022007836 */ /* 0x004fea0000000000 */
        /* <DEDUP_REMOVED lines=20> */
.L_x_120:
[----:B------:R-:W-:Y:S01]  /*7f80*/  ISETP.NE.AND P6, PT, R81, RZ, PT ;  /* 0x000000ff5100720c */ /* 0x000fe20003fc5270 */
[----:B------:R-:W-:Y:S05]  /*7f90*/  WARPSYNC.ALL ;  /* 0x0000000000007948 */ /* 0x000fea0003800000 */
[----:B------:R-:W-:Y:S01]  /*7fa0*/  R2UR UR4, R34 ;  /* 0x00000000220472ca */ /* 0x000fe200000e0000 */
[----:B------:R-:W-:Y:S01]  /*7fb0*/  IMAD.U32 R0, RZ, RZ, UR40 ;  /* 0x00000028ff007e24 */ /* 0x000fe2000f8e00ff */
[----:B---3--:R-:W-:Y:S01]  /*7fc0*/  LOP3.LUT R20, R52, 0xffffe000, RZ, 0xc0, !PT ;  /* 0xffffe00034147812 */ /* 0x008fe200078ec0ff */
        /* <DEDUP_REMOVED lines=24> */
[----:B----4-:R-:W-:Y:S01]  /*8150*/  LOP3.LUT R18, R48, 0xffffe000, RZ, 0xc0, !PT ;  /* 0xffffe00030127812 */ /* 0x010fe200078ec0ff */
        /* <DEDUP_REMOVED lines=68> */
.L_x_122:
[----:B------:R-:W-:Y:S05]  /*85a0*/  BSYNC.RECONVERGENT B0 ;  /* 0x0000000000007941 */ /* 0x000fea0003800200 */
.L_x_121:
[----:B------:R-:W-:Y:S01]  /*85b0*/  BAR.SYNC.DEFER_BLOCKING 0x1, 0x80 ;  /* 0x0042000000007b1d */ /* 0x000fe20000010000 */
[----:B------:R-:W-:Y:S01]  /*85c0*/  UIADD3 UR43, UPT, UPT, UR40, 0x1, URZ ;  /* 0x00000001282b7890 */ /* 0x000fe2000fffe0ff */
[----:B------:R-:W-:Y:S03]  /*85d0*/  HFMA2 R92, -RZ, RZ, 0, 0 ;  /* 0x00000000ff5c7431 */ /* 0x000fe600000001ff */
        /* <DEDUP_REMOVED lines=18> */
.L_x_126:
[----:B------:R-:W-:Y:S05]  /*8700*/  BSYNC B0 ;  /* 0x0000000000007941 */ /* 0x000fea0003800000 */
.L_x_125:
[----:B------:R-:W-:Y:S01]  /*8710*/  ISETP.NE.AND P0, PT, R90, RZ, PT ;  /* 0x000000ff5a00720c */ /* 0x000fe20003f05270 */
[----:B------:R-:W-:Y:S11]  /*8720*/  VIADD R87, R87, 0x1 ;  /* 0x0000000157577836 */ /* 0x000ff60000000000 */
[----:B------:R-:W-:Y:S01]  /*8730*/  @!UPT UIADD3 URZ, UPT, UPT, URZ, URZ, URZ ;  /* 0x000000fffffff290 */ /* 0x000fe2000fffe0ff */
[----:B-1----:R-:W-:Y:S01]  /*8740*/  @P0 IMAD.IADD R0, R75, 0x1, R2 ;  /* 0x000000014b000824 */ /* 0x002fe200078e0202 */
[----:B------:R-:W-:Y:S05]  /*8750*/  @P0 WARPSYNC.ALL ;  /* 0x0000000000000948 */ /* 0x000fea0003800000 */
[----:B------:R2:W3:Y:S04]  /*8760*/  @P0 LDSM.16.M88.4 R52, [R4+UR36+0x400] ;  /* 0x000400240434083b */ /* 0x0004e80008000200 */
[----:B------:R2:W4:Y:S04]  /*8770*/  @P0 LDSM.16.M88.4 R48, [R3+0x400] ;  /* 0x000400000330083b */ /* 0x0005280000000200 */
[----:B------:R2:W1:Y:S04]  /*8780*/  @P0 LDSM.16.M88.4 R40, [R2+0x400] ;  /* 0x000400000228083b */ /* 0x0004680000000200 */
[----:B------:R2:W1:Y:S01]  /*8790*/  @P0 LDSM.16.M88.4 R44, [R0+0x400] ;  /* 0x00040000002c083b */ /* 0x0004620000000200 */
[C---:B------:R-:W-:Y:S04]  /*87a0*/  ISETP.NE.AND P0, PT, R87.reuse, 0x4, PT ;  /* 0x000000045700780c */ /* 0x040fe80003f05270 */
[----:B------:R-:W-:Y:S02]  /*87b0*/  SEL R87, R87, RZ, P0 ;  /* 0x000000ff57577207 */ /* 0x000fe40000000000 */
[----:B------:R-:W-:Y:S02]  /*87c0*/  SEL R92, RZ, 0x1, P0 ;  /* 0x00000001ff5c7807 */ /* 0x000fe40000000000 */
.L_x_124:
[----:B------:R-:W-:Y:S05]  /*87d0*/  BSYNC B1 ;  /* 0x0000000000017941 */ /* 0x000fea0003800000 */
.L_x_123:
        /* <DEDUP_REMOVED lines=21> */
.L_x_128:
        /* <DEDUP_REMOVED lines=79> */
[----:B------:R-:W-:Y:S01]  /*8e20*/  @P6 SHF.L.U32 R2, R92, 0x1f, RZ ;  /* 0x0000001f5c026819 */ /* 0x000fe200000006ff */
        /* <DEDUP_REMOVED lines=18> */
.L_x_130:
[----:B------:R-:W-:Y:S05]  /*8f50*/  BSYNC.RECONVERGENT B0 ;  /* 0x0000000000007941 */ /* 0x000fea0003800200 */
.L_x_129:
        /* <DEDUP_REMOVED lines=17> */
[----:B------:R-:W-:Y:S04]  /*9070*/  SHF.L.U32 R5, R92, 0x1f, RZ ;  /* 0x0000001f5c057819 */ /* 0x000fe800000006ff */
[----:B------:R-:W1:Y:S02]  /*9080*/  SYNCS.PHASECHK.TRANS64.TRYWAIT P0, [R0+URZ+0x20], R5 ;  /* 0x00002005000075a7 */ /* 0x000e6400080011ff */
[----:B-1----:R-:W-:Y:S05]  /*9090*/  @!P0 BRA `(.L_x_135) ;  /* 0x00000034004c8947 */ /* 0x002fea0003800000 */
.L_x_134:
[----:B------:R-:W-:Y:S05]  /*90a0*/  BSYNC B0 ;  /* 0x0000000000007941 */ /* 0x000fea0003800000 */
.L_x_133:
[----:B------:R-:W-:Y:S01]  /*90b0*/  ISETP.NE.AND P0, PT, R90, RZ, PT ;  /* 0x000000ff5a00720c */ /* 0x000fe20003f05270 */
[----:B------:R-:W-:Y:S11]  /*90c0*/  VIADD R87, R87, 0x1 ;  /* 0x0000000157577836 */ /* 0x000ff60000000000 */
[----:B------:R-:W-:Y:S01]  /*90d0*/  @!UPT UIADD3 URZ, UPT, UPT, URZ, URZ, URZ ;  /* 0x000000fffffff290 */ /* 0x000fe2000fffe0ff */
[----:B-1----:R-:W-:Y:S01]  /*90e0*/  @P0 IMAD.IADD R0, R75, 0x1, R2 ;  /* 0x000000014b000824 */ /* 0x002fe200078e0202 */
[----:B------:R-:W-:Y:S05]  /*90f0*/  @P0 WARPSYNC.ALL ;  /* 0x0000000000000948 */ /* 0x000fea0003800000 */
[----:B------:R-:W2:Y:S04]  /*9100*/  @P0 LDSM.16.M88.4 R52, [R4+UR36+0x400] ;  /* 0x000400240434083b */ /* 0x000ea80008000200 */
[----:B------:R-:W3:Y:S04]  /*9110*/  @P0 LDSM.16.M88.4 R48, [R3+0x400] ;  /* 0x000400000330083b */ /* 0x000ee80000000200 */
[----:B------:R-:W4:Y:S04]  /*9120*/  @P0 LDSM.16.M88.4 R40, [R2+0x400] ;  /* 0x000400000228083b */ /* 0x000f280000000200 */
[----:B------:R1:W2:Y:S01]  /*9130*/  @P0 LDSM.16.M88.4 R44, [R0+0x400] ;  /* 0x00040000002c083b */ /* 0x0002a20000000200 */
[C---:B------:R-:W-:Y:S04]  /*9140*/  ISETP.NE.AND P0, PT, R87.reuse, 0x4, PT ;  /* 0x000000045700780c */ /* 0x040fe80003f05270 */
[----:B------:R-:W-:Y:S02]  /*9150*/  SEL R87, R87, RZ, P0 ;  /* 0x000000ff57577207 */ /* 0x000fe40000000000 */
[----:B-1----:R-:W-:Y:S04]  /*9160*/  SEL R0, RZ, 0x1, P0 ;  /* 0x00000001ff007807 */ /* 0x002fe80000000000 */
[----:B------:R-:W-:Y:S02]  /*9170*/  LOP3.LUT R92, R92, R0, RZ, 0x3c, !PT ;  /* 0x000000005c5c7212 */ /* 0x000fe400078e3cff */
.L_x_132:
[----:B------:R-:W-:Y:S05]  /*9180*/  BSYNC B1 ;  /* 0x0000000000017941 */ /* 0x000fea0003800000 */
.L_x_131:
[----:B------:R-:W-:Y:S05]  /*9190*/  VIADD R0, R34, 0x80 ;  /* 0x0000008022007836 */ /* 0x000fea0000000000 */
[----:B------:R-:W-:Y:S04]  /*91a0*/  SHF.R.U32.HI R0, RZ, 0x15, R0 ;  /* 0x00000015ff007819 */ /* 0x000fe80000011600 */
[----:B------:R-:W-:Y:S11]  /*91b0*/  LOP3.LUT P0, RZ, R0, 0x3, R70, 0x48, !PT ;  /* 0x0000000300ff7812 */ /* 0x000ff60007804846 */
[----:B------:R-:W-:Y:S02]  /*91c0*/  @!UPT UIADD3 URZ, UPT, UPT, URZ, URZ, URZ ;  /* 0x000000fffffff290 */ /* 0x000fe4000fffe0ff */
[----:B------:R-:W-:Y:S05]  /*91d0*/  @!P0 BRA `(.L_x_136) ;  /* 0x0000000000408947 */ /* 0x000fea0003800000 */
[----:B------:R-:W5:Y:S01]  /*91e0*/  LDCU.64 UR8, c[0x4][0x70] ;  /* 0x01000e00ff0877ac */ /* 0x000f620008000a00 */
[----:B------:R-:W-:Y:S01]  /*91f0*/  MOV R3, 0x0 ;  /* 0x0000000000037802 */ /* 0x000fe20000000f00 */
[----:B-1----:R-:W-:Y:S02]  /*9200*/  HFMA2 R12, -RZ, RZ, 0, 5.9604644775390625e-08 ;  /* 0x00000001ff0c7431 */ /* 0x002fe400000001ff */
[----:B------:R-:W-:Y:S02]  /*9210*/  IMAD.MOV.U32 R8, RZ, RZ, 0x192 ;  /* 0x00000192ff087424 */ /* 0x000fe400078e00ff */
[----:B------:R-:W-:Y:S01]  /*9220*/  IMAD.MOV.U32 R13, RZ, RZ, RZ ;  /* 0x000000ffff0d7224 */ /* 0x000fe200078e00ff */
[----:B------:R-:W1:Y:S01]  /*9230*/  LDCU.64 UR6, c[0x4][0x78] ;  /* 0x01000f00ff0677ac */ /* 0x000e620008000a00 */
[----:B------:R-:W2:Y:S01]  /*9240*/  LDC.64 R2, c[0x4][R3] ;  /* 0x0100000003027b82 */ /* 0x000ea20000000a00 */
[----:B------:R-:W3:Y:S01]  /*9250*/  LDCU.64 UR4, c[0x4][0x10] ;  /* 0x01000200ff0477ac */ /* 0x000ee20008000a00 */
[----:B-----5:R-:W-:Y:S01]  /*9260*/  MOV R5, UR9 ;  /* 0x0000000900057c02 */ /* 0x020fe20008000f00 */
[----:B------:R-:W-:Y:S01]  /*9270*/  IMAD.U32 R4, RZ, RZ, UR8 ;  /* 0x00000008ff047e24 */ /* 0x000fe2000f8e00ff */
[----:B-1----:R-:W-:Y:S01]  /*9280*/  MOV R7, UR7 ;  /* 0x0000000700077c02 */ /* 0x002fe20008000f00 */
[----:B------:R-:W-:Y:S01]  /*9290*/  IMAD.U32 R6, RZ, RZ, UR6 ;  /* 0x00000006ff067e24 */ /* 0x000fe2000f8e00ff */
[----:B---3--:R-:W-:Y:S01]  /*92a0*/  MOV R11, UR5 ;  /* 0x00000005000b7c02 */ /* 0x008fe20008000f00 */
[----:B------:R-:W-:Y:S02]  /*92b0*/  IMAD.U32 R10, RZ, RZ, UR4 ;  /* 0x00000004ff0a7e24 */ /* 0x000fe4000f8e00ff */
[----:B------:R-:W-:Y:S07]  /*92c0*/  LEPC R20, `(.L_x_136) ;  /* 0x000000001014794e */ /* 0x000fee0000000000 */
[----:B--2-4-:R-:W-:Y:S05]  /*92d0*/  CALL.ABS.NOINC R2 ;  /* 0x0000000002007343 */ /* 0x014fea0003c00000 */
.L_x_136:
[----:B------:R-:W-:Y:S01]  /*92e0*/  ISETP.NE.AND P6, PT, R81, RZ, PT ;  /* 0x000000ff5100720c */ /* 0x000fe20003fc5270 */
[----:B------:R-:W-:Y:S05]  /*92f0*/  WARPSYNC.ALL ;  /* 0x0000000000007948 */ /* 0x000fea0003800000 */
[----:B------:R-:W-:Y:S01]  /*9300*/  R2UR UR4, R34 ;  /* 0x00000000220472ca */ /* 0x000fe200000e0000 */
[----:B------:R-:W-:Y:S01]  /*9310*/  IMAD.U32 R0, RZ, RZ, UR40 ;  /* 0x00000028ff007e24 */ /* 0x000fe2000f8e00ff */
[----:B--2---:R-:W-:Y:S01]  /*9320*/  LOP3.LUT R20, R52, 0xffffe000, RZ, 0xc0, !PT ;  /* 0xffffe00034147812 */ /* 0x004fe200078ec0ff */
        /* <DEDUP_REMOVED lines=24> */
[----:B---3--:R-:W-:Y:S01]  /*94b0*/  LOP3.LUT R18, R48, 0xffffe000, RZ, 0xc0, !PT ;  /* 0xffffe00030127812 */ /* 0x008fe200078ec0ff */
[----:B------:R-:W-:Y:S01]  /*94c0*/  FFMA R37, R35, R16, R2 ;  /* 0x0000001023257223 */ /* 0x000fe20000000002 */
[----:B------:R-:W-:Y:S01]  /*94d0*/  LOP3.LUT R2, R49, 0xffffe000, RZ, 0xc0, !PT ;  /* 0xffffe00031027812 */ /* 0x000fe200078ec0ff */
[----:B------:R-:W-:Y:S01]  /*94e0*/  FMUL R7, R33, R7 ;  /* 0x0000000721077220 */ /* 0x000fe20000400000 */
[----:B----4-:R-:W-:Y:S01]  /*94f0*/  LOP3.LUT R16, R41, 0xffffe000, RZ, 0xc0, !PT ;  /* 0xffffe00029107812 */ /* 0x010fe200078ec0ff */
        /* <DEDUP_REMOVED lines=43> */
[----:B------:R-:W-:Y:S02]  /*97b0*/  F2FP.TF32.F32.PACK_B R15, R15 ;  /* 0x0000000fff0f723e */ /* 0x000fe400024050ff */
[----:B------:R-:W-:Y:S02]  /*97c0*/  LEA R0, R87, UR36, 0x3 ;  /* 0x0000002457007c11 */ /* 0x000fe4000f8e18ff */
[----:B------:R-:W-:Y:S01]  /*97d0*/  @P6 SHF.L.U32 R2, R92, 0x1f, RZ ;  /* 0x0000001f5c026819 */ /* 0x000fe200000006ff */
        /* <DEDUP_REMOVED lines=11> */
[----:B------:R-:W-:Y:S02]  /*9890*/  UIADD3 UR8, UP0, UPT, UR50, 0x680, URZ ;  /* 0x0000068032087890 */ /* 0x000fe4000ff1e0ff */
[----:B------:R-:W-:Y:S02]  /*98a0*/  UIADD3 UR5, UPT, UPT, UR41, 0x80, URZ ;  /* 0x0000008029057890 */ /* 0x000fe4000fffe0ff */
[----:B------:R-:W-:Y:S01]  /*98b0*/  IMAD.U32 R71, RZ, RZ, UR10 ;  /* 0x0000000aff477e24 */ /* 0x000fe2000f8e00ff */
[----:B------:R-:W-:Y:S01]  /*98c0*/  UIADD3.X UR9, UPT, UPT, URZ, UR51, URZ, UP0, !UPT ;  /* 0x00000033ff097290 */ /* 0x000fe200087fe4ff */
[----:B------:R-:W-:Y:S03]  /*98d0*/  UMOV UR6, UR42 ;  /* 0x0000002a00067c82 */ /* 0x000fe60008000000 */
[----:B------:R-:W-:Y:S11]  /*98e0*/  R2UR UR4, R71 ;  /* 0x00000000470472ca */ /* 0x000ff600000e0000 */
[----:B------:R-:W-:Y:S02]  /*98f0*/  @!UPT UIADD3 URZ, UPT, UPT, URZ, URZ, URZ ;  /* 0x000000fffffff290 */ /* 0x000fe4000fffe0ff */
[----:B------:R2:W-:Y:S01]  /*9900*/  UTMASTG.3D [UR4], [UR8] ;  /* 0x00000004080073b5 */ /* 0x0005e20008010000 */
[----:B------:R0:W-:Y:S01]  /*9910*/  UTMACMDFLUSH ;  /* 0x00000000000079b7 */ /* 0x0001e20000000000 */
[----:B--2---:R-:W-:Y:S04]  /*9920*/  DEPBAR.LE SB0, 0x1 ;  /* 0x000080400000791a */ /* 0x004fe80000000000 */
.L_x_138:
[----:B------:R-:W-:Y:S05]  /*9930*/  BSYNC.RECONVERGENT B0 ;  /* 0x0000000000007941 */ /* 0x000fea0003800200 */
.L_x_137:
        /* <DEDUP_REMOVED lines=20> */
.L_x_142:
[----:B------:R-:W-:Y:S05]  /*9a80*/  BSYNC B0 ;  /* 0x0000000000007941 */ /* 0x000fea0003800000 */
.L_x_141:
        /* <DEDUP_REMOVED lines=13> */
.L_x_140:
[----:B------:R-:W-:Y:S05]  /*9b60*/  BSYNC B1 ;  /* 0x0000000000017941 */ /* 0x000fea0003800000 */
.L_x_139:
        /* <DEDUP_REMOVED lines=21> */
.L_x_144:
        /* <DEDUP_REMOVED lines=98> */
.L_x_146:
[----:B------:R-:W-:Y:S05]  /*a2e0*/  BSYNC.RECONVERGENT B0 ;  /* 0x0000000000007941 */ /* 0x000fea0003800200 */
.L_x_145:
        /* <DEDUP_REMOVED lines=20> */
.L_x_150:
[----:B------:R-:W-:Y:S05]  /*a430*/  BSYNC B0 ;  /* 0x0000000000007941 */ /* 0x000fea0003800000 */
.L_x_149:
        /* <DEDUP_REMOVED lines=13> */
.L_x_148:
[----:B------:R-:W-:Y:S05]  /*a510*/  BSYNC B1 ;  /* 0x0000000000017941 */ /* 0x000fea0003800000 */
.L_x_147:
        /* <DEDUP_REMOVED lines=21> */
.L_x_152:
        /* <DEDUP_REMOVED lines=98> */
.L_x_154:
[----:B------:R-:W-:Y:S05]  /*ac90*/  BSYNC.RECONVERGENT B0 ;  /* 0x0000000000007941 */ /* 0x000fea0003800200 */
.L_x_153:
        /* <DEDUP_REMOVED lines=12> */
[----:B------:R-:W-:Y:S04]  /*ad60*/  @P1 IMAD R87, R87, 0x2000, R88 ;  /* 0x0000200057571824 */ /* 0x000fe800078e0258 */
[----:B------:R-:W-:Y:S05]  /*ad70*/  @P1 VIADD R2, R87, UR36 ;  /* 0x0000002457021c36 */ /* 0x000fea0008000000 */
[----:B------:R-:W-:Y:S01]  /*ad80*/  @P1 IADD3 R91, PT, PT, R91, R2, RZ ;  /* 0x000000025b5b1210 */ /* 0x000fe20007ffe0ff */
[----:B------:R-:W-:Y:S01]  /*ad90*/  @P1 IMAD.IADD R2, R75, 0x1, R2 ;  /* 0x000000014b021824 */ /* 0x000fe200078e0202 */
[----:B------:R-:W-:Y:S06]  /*ada0*/  @P0 BRA `(.L_x_158) ;  /* 0x00000000000c0947 */ /* 0x000fec0003800000 */
[----:B------:R-:W-:Y:S04]  /*adb0*/  SHF.L.U32 R92, R92, 0x1f, RZ ;  /* 0x0000001f5c5c7819 */ /* 0x000fe800000006ff */
[----:B------:R-:W2:Y:S02]  /*adc0*/  SYNCS.PHASECHK.TRANS64.TRYWAIT P0, [R0+URZ+0x20], R92 ;  /* 0x0000205c000075a7 */ /* 0x000ea400080011ff */
[----:B--2---:R-:W-:Y:S05]  /*add0*/  @!P0 BRA `(.L_x_159) ;  /* 0x0000001800388947 */ /* 0x004fea0003800000 */
.L_x_158:
[----:B------:R-:W-:Y:S05]  /*ade0*/  BSYNC B0 ;  /* 0x0000000000007941 */ /* 0x000fea0003800000 */
.L_x_157:
[----:B------:R-:W-:Y:S11]  /*adf0*/  ISETP.NE.AND P0, PT, R90, RZ, PT ;  /* 0x000000ff5a00720c */ /* 0x000ff60003f05270 */
[----:B------:R-:W-:Y:S02]  /*ae00*/  @!UPT UIADD3 URZ, UPT, UPT, URZ, URZ, URZ ;  /* 0x000000fffffff290 */ /* 0x000fe4000fffe0ff */
[----:B--2---:R-:W-:Y:S01]  /*ae10*/  @P0 IADD3 R0, PT, PT, R75, R91, RZ ;  /* 0x0000005b4b000210 */ /* 0x004fe20007ffe0ff */
[----:B------:R-:W-:Y:S05]  /*ae20*/  @P0 WARPSYNC.ALL ;  /* 0x0000000000000948 */ /* 0x000fea0003800000 */
[----:B------:R2:W3:Y:S04]  /*ae30*/  @P0 LDSM.16.M88.4 R52, [R87+UR36+0x400] ;  /* 0x000400245734083b */ /* 0x0004e80008000200 */
[----:B------:R2:W4:Y:S04]  /*ae40*/  @P0 LDSM.16.M88.4 R48, [R2+0x400] ;  /* 0x000400000230083b */ /* 0x0005280000000200 */
[----:B------:R2:W1:Y:S04]  /*ae50*/  @P0 LDSM.16.M88.4 R40, [R91+0x400] ;  /* 0x000400005b28083b */ /* 0x0004680000000200 */
[----:B------:R2:W1:Y:S02]  /*ae60*/  @P0 LDSM.16.M88.4 R44, [R0+0x400] ;  /* 0x00040000002c083b */ /* 0x0004640000000200 */
.L_x_156:
[----:B------:R-:W-:Y:S05]  /*ae70*/  BSYNC B1 ;  /* 0x0000000000017941 */ /* 0x000fea0003800000 */
.L_x_155:
        /* <DEDUP_REMOVED lines=21> */
.L_x_160:
[----:B------:R-:W-:Y:S01]  /*afd0*/  ISETP.NE.AND P0, PT, R77, RZ, PT ;  /* 0x000000ff4d00720c */ /* 0x000fe20003f05270 */
[----:B------:R-:W-:Y:S05]  /*afe0*/  WARPSYNC.ALL ;  /* 0x0000000000007948 */ /* 0x000fea0003800000 */
[----:B------:R-:W-:Y:S01]  /*aff0*/  R2UR UR4, R34 ;  /* 0x00000000220472ca */ /* 0x000fe200000e0000 */
[----:B------:R-:W-:Y:S01]  /*b000*/  BSSY.RECONVERGENT B0, `(.L_x_161) ;  /* 0x000005c000007945 */ /* 0x000fe20003800200 */
[----:B------:R-:W-:Y:S02]  /*b010*/  R2UR UR5, R84 ;  /* 0x00000000540572ca */ /* 0x000fe400000e0000 */
[----:B---3--:R-:W-:Y:S02]  /*b020*/  LOP3.LUT R0, R52, 0xffffe000, RZ, 0xc0, !PT ;  /* 0xffffe00034007812 */ /* 0x008fe400078ec0ff */
[----:B------:R-:W-:Y:S02]  /*b030*/  LOP3.LUT R2, R53, 0xffffe000, RZ, 0xc0, !PT ;  /* 0xffffe00035027812 */ /* 0x000fe400078ec0ff */
[----:B------:R-:W-:Y:S02]  /*b040*/  LOP3.LUT R3, R54, 0xffffe000, RZ, 0xc0, !PT ;  /* 0xffffe00036037812 */ /* 0x000fe400078ec0ff */
[----:B------:R-:W-:Y:S02]  /*b050*/  LOP3.LUT R20, R55, 0xffffe000, RZ, 0xc0, !PT ;  /* 0xffffe00037147812 */ /* 0x000fe400078ec0ff */
[----:B----4-:R-:W-:Y:S01]  /*b060*/  LOP3.LUT R21, R48, 0xffffe000, RZ, 0xc0, !PT ;  /* 0xffffe00030157812 */ /* 0x010fe200078ec0ff */
[----:B-1----:R-:W1:Y:S01]  /*b070*/  LDTM.16dp128bit.x8 R4, tmem[UR4+0xe0] ;  /* 0x0000e004000479ee */ /* 0x002e620008180000 */
[----:B------:R-:W-:Y:S01]  /*b080*/  LOP3.LUT R34, R49, 0xffffe000, RZ, 0xc0, !PT ;  /* 0xffffe00031227812 */ /* 0x000fe200078ec0ff */
[----:B------:R-:W-:Y:S01]  /*b090*/  UIADD3 UR5, UPT, UPT, UR5, 0xb0, URZ ;  /* 0x000000b005057890 */ /* 0x000fe2000fffe0ff */
[----:B------:R-:W-:Y:S01]  /*b0a0*/  LOP3.LUT R36, R50, 0xffffe000, RZ, 0xc0, !PT ;  /* 0xffffe00032247812 */ /* 0x000fe200078ec0ff */
[----:B------:R-:W-:Y:S01]  /*b0b0*/  NOP ;  /* 0x0000000000007918 */ /* 0x000fe20000000000 */
[----:B------:R-:W-:Y:S01]  /*b0c0*/  LOP3.LUT R37, R51, 0xffffe000, RZ, 0xc0, !PT ;  /* 0xffffe00033257812 */ /* 0x000fe200078ec0ff */
[----:B------:R-:W-:Y:S01]  /*b0d0*/  UPRMT UR5, UR37, 0x654, UR5 ;  /* 0x0000065425057896 */ /* 0x000fe20008000005 */
[----:B------:R-:W-:Y:S02]  /*b0e0*/  LOP3.LUT R38, R40, 0xffffe000, RZ, 0xc0, !PT ;  /* 0xffffe00028267812 */ /* 0x000fe400078ec0ff */
[----:B------:R-:W-:Y:S02]  /*b0f0*/  LOP3.LUT R39, R41, 0xffffe000, RZ, 0xc0, !PT ;  /* 0xffffe00029277812 */ /* 0x000fe400078ec0ff */
[----:B------:R-:W-:Y:S02]  /*b100*/  LOP3.LUT R40, R42, 0xffffe000, RZ, 0xc0, !PT ;  /* 0xffffe0002a287812 */ /* 0x000fe400078ec0ff */
[----:B------:R-:W-:Y:S02]  /*b110*/  LOP3.LUT R41, R43, 0xffffe000, RZ, 0xc0, !PT ;  /* 0xffffe0002b297812 */ /* 0x000fe400078ec0ff */
[----:B------:R-:W-:Y:S01]  /*b120*/  LOP3.LUT R42, R44, 0xffffe000, RZ, 0xc0, !PT ;  /* 0xffffe0002c2a7812 */ /* 0x000fe200078ec0ff */
[----:B-1----:R-:W-:Y:S01]  /*b130*/  SYNCS.ARRIVE.TRANS64.RED.A1T0 RZ, [UR5], RZ ;  /* 0x000000ffffff79a7 */ /* 0x002fe20008100405 */
[----:B------:R-:W-:Y:S02]  /*b140*/  LOP3.LUT R43, R45, 0xffffe000, RZ, 0xc0, !PT ;  /* 0xffffe0002d2b7812 */ /* 0x000fe400078ec0ff */
[----:B------:R-:W-:Y:S02]  /*b150*/  LOP3.LUT R44, R46, 0xffffe000, RZ, 0xc0, !PT ;  /* 0xffffe0002e2c7812 */ /* 0x000fe400078ec0ff */
[----:B------:R-:W-:Y:S01]  /*b160*/  LOP3.LUT R45, R47, 0xffffe000, RZ, 0xc0, !PT ;  /* 0xffffe0002f2d7812 */ /* 0x000fe200078ec0ff */
[C---:B------:R-:W-:Y:S01]  /*b170*/  FMUL R4, R33.reuse, R4 ;  /* 0x0000000421047220 */ /* 0x040fe20000400000 */
[C---:B------:R-:W-:Y:S01]  /*b180*/  FMUL R5, R33.reuse, R5 ;  /* 0x0000000521057220 */ /* 0x040fe20000400000 */
[C---:B------:R-:W-:Y:S01]  /*b190*/  FMUL R6, R33.reuse, R6 ;  /* 0x0000000621067220 */ /* 0x040fe20000400000 */
[----:B------:R-:W-:Y:S01]  /*b1a0*/  FMUL R7, R33, R7 ;  /* 0x0000000721077220 */ /* 0x000fe20000400000 */
[----:B------:R-:W-:Y:S01]  /*b1b0*/  FFMA R4, R35, R0, R4 ;  /* 0x0000000023047223 */ /* 0x000fe20000000004 */
[----:B------:R-:W-:Y:S01]  /*b1c0*/  FMUL R8, R33, R8 ;  /* 0x0000000821087220 */ /* 0x000fe20000400000 */
[----:B------:R-:W-:Y:S01]  /*b1d0*/  FFMA R5, R35, R2, R5 ;  /* 0x0000000223057223 */ /* 0x000fe20000000005 */
[----:B------:R-:W-:Y:S01]  /*b1e0*/  FMUL R9, R33, R9 ;  /* 0x0000000921097220 */ /* 0x000fe20000400000 */
[----:B------:R-:W-:Y:S01]  /*b1f0*/  FFMA R6, R35, R3, R6 ;  /* 0x0000000323067223 */ /* 0x000fe20000000006 */
[----:B------:R-:W-:Y:S01]  /*b200*/  F2FP.TF32.F32.PACK_B R4, R4 ;  /* 0x00000004ff04723e */ /* 0x000fe200024050ff */
[----:B------:R-:W-:Y:S01]  /*b210*/  FMUL R10, R33, R10 ;  /* 0x0000000a210a7220 */ /* 0x000fe20000400000 */
[----:B------:R-:W-:Y:S01]  /*b220*/  F2FP.TF32.F32.PACK_B R5, R5 ;  /* 0x00000005ff05723e */ /* 0x000fe200024050ff */
[----:B------:R-:W-:Y:S01]  /*b230*/  FFMA R7, R35, R20, R7 ;  /* 0x0000001423077223 */ /* 0x000fe20000000007 */
[----:B------:R-:W-:Y:S01]  /*b240*/  FMUL R11, R33, R11 ;  /* 0x0000000b210b7220 */ /* 0x000fe20000400000 */
        /* <DEDUP_REMOVED lines=8> */
[----:B------:R-:W-:Y:S01]  /*b2d0*/  F2FP.TF32.F32.PACK_B R6, R6 ;  /* 0x00000006ff06723e */ /* 0x000fe200024050ff */
[----:B------:R-:W-:Y:S01]  /*b2e0*/  FFMA R12, R35, R38, R12 ;  /* 0x00000026230c7223 */ /* 0x000fe2000000000c */
[----:B------:R-:W-:Y:S01]  /*b2f0*/  F2FP.TF32.F32.PACK_B R7, R7 ;  /* 0x00000007ff07723e */ /* 0x000fe200024050ff */
[----:B------:R-:W-:Y:S01]  /*b300*/  FMUL R16, R33, R16 ;  /* 0x0000001021107220 */ /* 0x000fe20000400000 */
[----:B------:R-:W-:Y:S01]  /*b310*/  FFMA R13, R35, R39, R13 ;  /* 0x00000027230d7223 */ /* 0x000fe2000000000d */
[----:B------:R-:W-:Y:S01]  /*b320*/  FMUL R17, R33, R17 ;  /* 0x0000001121117220 */ /* 0x000fe20000400000 */
[----:B------:R-:W-:Y:S01]  /*b330*/  FFMA R14, R35, R40, R14 ;  /* 0x00000028230e7223 */ /* 0x000fe2000000000e */
[----:B------:R1:W-:Y:S01]  /*b340*/  STSM.16.M88.4 [R83+0x6400], R4 ;  /* 0x0064000453007844 */ /* 0x0003e20000000200 */
[----:B------:R-:W-:Y:S01]  /*b350*/  FMUL R18, R33, R18 ;  /* 0x0000001221127220 */ /* 0x000fe20000400000 */
[----:B------:R-:W-:Y:S01]  /*b360*/  FFMA R15, R35, R41, R15 ;  /* 0x00000029230f7223 */ /* 0x000fe2000000000f */
[----:B------:R-:W-:Y:S01]  /*b370*/  FMUL R19, R33, R19 ;  /* 0x0000001321137220 */ /* 0x000fe20000400000 */
[----:B------:R-:W-:Y:S01]  /*b380*/  F2FP.TF32.F32.PACK_B R8, R8 ;  /* 0x00000008ff08723e */ /* 0x000fe200024050ff */
[C---:B------:R-:W-:Y:S01]  /*b390*/  FFMA R16, R35.reuse, R42, R16 ;  /* 0x0000002a23107223 */ /* 0x040fe20000000010 */
[----:B------:R-:W-:Y:S01]  /*b3a0*/  F2FP.TF32.F32.PACK_B R9, R9 ;  /* 0x00000009ff09723e */ /* 0x000fe200024050ff */
[C---:B------:R-:W-:Y:S01]  /*b3b0*/  FFMA R17, R35.reuse, R43, R17 ;  /* 0x0000002b23117223 */ /* 0x040fe20000000011 */
[----:B------:R-:W-:Y:S01]  /*b3c0*/  F2FP.TF32.F32.PACK_B R10, R10 ;  /* 0x0000000aff0a723e */ /* 0x000fe200024050ff */
[C---:B------:R-:W-:Y:S01]  /*b3d0*/  FFMA R18, R35.reuse, R44, R18 ;  /* 0x0000002c23127223 */ /* 0x040fe20000000012 */
[----:B------:R-:W-:Y:S01]  /*b3e0*/  F2FP.TF32.F32.PACK_B R11, R11 ;  /* 0x0000000bff0b723e */ /* 0x000fe200024050ff */
[----:B------:R-:W-:Y:S01]  /*b3f0*/  FFMA R19, R35, R45, R19 ;  /* 0x0000002d23137223 */ /* 0x000fe20000000013 */
[----:B------:R-:W-:Y:S02]  /*b400*/  F2FP.TF32.F32.PACK_B R12, R12 ;  /* 0x0000000cff0c723e */ /* 0x000fe400024050ff */
[----:B------:R-:W-:Y:S01]  /*b410*/  F2FP.TF32.F32.PACK_B R13, R13 ;  /* 0x0000000dff0d723e */ /* 0x000fe200024050ff */
[----:B------:R1:W-:Y:S01]  /*b420*/  STSM.16.M88.4 [R82+0x6400], R8 ;  /* 0x0064000852007844 */ /* 0x0003e20000000200 */
[----:B------:R-:W-:Y:S02]  /*b430*/  F2FP.TF32.F32.PACK_B R14, R14 ;  /* 0x0000000eff0e723e */ /* 0x000fe400024050ff */
[----:B------:R-:W-:Y:S02]  /*b440*/  F2FP.TF32.F32.PACK_B R15, R15 ;  /* 0x0000000fff0f723e */ /* 0x000fe400024050ff */
[----:B------:R-:W-:Y:S02]  /*b450*/  F2FP.TF32.F32.PACK_B R16, R16 ;  /* 0x00000010ff10723e */ /* 0x000fe400024050ff */
[----:B------:R-:W-:Y:S01]  /*b460*/  F2FP.TF32.F32.PACK_B R17, R17 ;  /* 0x00000011ff11723e */ /* 0x000fe200024050ff */
[----:B------:R1:W-:Y:S01]  /*b470*/  STSM.16.M88.4 [R85+0x6000], R12 ;  /* 0x0060000c55007844 */ /* 0x0003e20000000200 */
[----:B------:R-:W-:Y:S02]  /*b480*/  F2FP.TF32.F32.PACK_B R18, R18 ;  /* 0x00000012ff12723e */ /* 0x000fe400024050ff */
[----:B------:R-:W-:Y:S05]  /*b490*/  F2FP.TF32.F32.PACK_B R19, R19 ;  /* 0x00000013ff13723e */ /* 0x000fea00024050ff */
        /* <DEDUP_REMOVED lines=18> */
.L_x_162:
[----:B------:R-:W-:Y:S05]  /*b5c0*/  BSYNC.RECONVERGENT B0 ;  /* 0x0000000000007941 */ /* 0x000fea0003800200 */
.L_x_161:
[----:B------:R-:W-:Y:S01]  /*b5d0*/  BAR.SYNC.DEFER_BLOCKING 0x1, 0x80 ;  /* 0x0042000000007b1d */ /* 0x000fe20000010000 */
[----:B------:R-:W-:Y:S01]  /*b5e0*/  UISETP.NE.AND UP0, UPT, UR48, -0x8, UPT ;  /* 0xfffffff83000788c */ /* 0x000fe2000bf05270 */
[----:B------:R-:W-:Y:S08]  /*b5f0*/  IADD3 R31, PT, PT, R31, 0x1, RZ ;  /* 0x000000011f1f7810 */ /* 0x000ff00007ffe0ff */
[----:B------:R-:W-:Y:S05]  /*b600*/  BRA.U !UP0, `(.L_x_163) ;  /* 0x0000000108287547 */ /* 0x000fea000b800000 */
[----:B------:R-:W-:Y:S01]  /*b610*/  ISETP.NE.AND P0, PT, R81, RZ, PT ;  /* 0x000000ff5100720c */ /* 0x000fe20003f05270 */
[----:B------:R-:W-:Y:S01]  /*b620*/  IMAD.U32 R2, RZ, RZ, UR52 ;  /* 0x00000034ff027e24 */ /* 0x000fe2000f8e00ff */
[----:B------:R-:W-:Y:S01]  /*b630*/  UIADD3 UR52, UPT, UPT, UR52, 0x1, URZ ;  /* 0x0000000134347890 */ /* 0x000fe2000fffe0ff */
[----:B------:R-:W-:Y:S03]  /*b640*/  IMAD.U32 R0, RZ, RZ, UR37 ;  /* 0x00000025ff007e24 */ /* 0x000fe6000f8e00ff */
[----:B------:R-:W-:Y:S04]  /*b650*/  UISETP.NE.AND UP0, UPT, UR52, 0x4, UPT ;  /* 0x000000043400788c */ /* 0x000fe8000bf05270 */
[----:B------:R-:W-:Y:S03]  /*b660*/  USEL UR52, UR52, URZ, UP0 ;  /* 0x000000ff34347287 */ /* 0x000fe60008000000 */
[----:B------:R-:W-:Y:S05]  /*b670*/  @P0 LEA R2, R2, UR36, 0x3 ;  /* 0x0000002402020c11 */ /* 0x000fea000f8e18ff */
[----:B------:R-:W-:Y:S05]  /*b680*/  @P0 VIADD R2, R2, 0x40 ;  /* 0x0000004002020836 */ /* 0x000fea0000000000 */
[----:B------:R-:W-:Y:S04]  /*b690*/  @P0 PRMT R0, R0, 0x654, R2 ;  /* 0x0000065400000816 */ /* 0x000fe80000000002 */
[----:B------:R2:W-:Y:S03]  /*b6a0*/  @P0 SYNCS.ARRIVE.TRANS64.RED.A1T0 RZ, [R0+URZ], RZ ;  /* 0x000000ff00ff09a7 */ /* 0x0005e600081004ff */
.L_x_163:
[----:B------:R-:W-:Y:S01]  /*b6b0*/  ISETP.NE.AND P2, PT, R78, RZ, PT ;  /* 0x000000ff4e00720c */ /* 0x000fe20003f45270 */
[----:B------:R-:W-:Y:S01]  /*b6c0*/  UIADD3 UR48, UPT, UPT, UR48, 0x8, URZ ;  /* 0x0000000830307890 */ /* 0x000fe2000fffe0ff */
[----:B------:R-:W-:Y:S01]  /*b6d0*/  ISETP.NE.AND P0, PT, R80, 0x2, PT ;  /* 0x000000025000780c */ /* 0x000fe20003f05270 */
[----:B-1----:R-:W-:Y:S01]  /*b6e0*/  IMAD.IADD R14, R29, 0x1, R62 ;  /* 0x000000011d0e7824 */ /* 0x002fe200078e023e */
[----:B------:R-:W-:Y:S01]  /*b6f0*/  ISETP.NE.AND P1, PT, R31, 0x4, PT ;  /* 0x000000041f00780c */ /* 0x000fe20003f25270 */
[----:B------:R-:W-:Y:S01]  /*b700*/  IMAD.IADD R15, R30, 0x1, R63 ;  /* 0x000000011e0f7824 */ /* 0x000fe200078e023f */
[----:B------:R-:W-:Y:S02]  /*b710*/  SEL R2, RZ, 0x1, P0 ;  /* 0x00000001ff027807 */ /* 0x000fe40000000000 */
[----:B--2---:R-:W-:Y:S02]  /*b720*/  SEL R0, RZ, 0x1, P1 ;  /* 0x00000001ff007807 */ /* 0x004fe40000800000 */
[----:B------:R-:W-:Y:S02]  /*b730*/  LOP3.LUT R73, R73, R2, RZ, 0x3c, !PT ;  /* 0x0000000249497212 */ /* 0x000fe400078e3cff */
[----:B------:R-:W-:Y:S02]  /*b740*/  LOP3.LUT R74, R74, R0, RZ, 0x3c, !PT ;  /* 0x000000004a4a7212 */ /* 0x000fe400078e3cff */
[----:B------:R-:W-:Y:S02]  /*b750*/  @P2 R2UR UR4, R72 ;  /* 0x00000000480422ca */ /* 0x000fe400000e0000 */
[----:B------:R-:W-:Y:S02]  /*b760*/  SEL R80, R80, RZ, P0 ;  /* 0x000000ff50507207 */ /* 0x000fe40000000000 */
[----:B------:R-:W-:Y:S09]  /*b770*/  SEL R31, R31, RZ, P1 ;  /* 0x000000ff1f1f7207 */ /* 0x000ff20000800000 */
[----:B------:R-:W-:Y:S01]  /*b780*/  IMAD.U32 R65, RZ, RZ, UR4 ;  /* 0x00000004ff417e24 */ /* 0x000fe2000f8e00ff */
[----:B------:R-:W-:Y:S06]  /*b790*/  @P2 BRA `(.L_x_164) ;  /* 0xffffffa400442947 */ /* 0x000fec000383ffff */
[----:B------:R-:W-:-:S09]  /*b7a0*/  UISETP.NE.AND UP0, UPT, UR49, URZ, UPT ;  /* 0x000000ff3100728c */ /* 0x000fd2000bf05270 */
[----:B------:R-:W-:Y:S05]  /*b7b0*/  BRA.U !UP0, `(.L_x_165) ;  /* 0x0000000108487547 */ /* 0x000fea000b800000 */
[----:B------:R-:W1:Y:S02]  /*b7c0*/  LDCU.64 UR4, c[0x0][0x890] ;  /* 0x00011200ff0477ac */ /* 0x000e640008000a00 */
[----:B-1----:R-:W-:-:S04]  /*b7d0*/  UISETP.NE.U32.AND UP0, UPT, UR4, URZ, UPT ;  /* 0x000000ff0400728c */ /* 0x002fc8000bf05070 */
[----:B------:R-:W-:-:S09]  /*b7e0*/  UISETP.NE.AND.EX UP0, UPT, UR5, URZ, UPT, UP0 ;  /* 0x000000ff0500728c */ /* 0x000fd2000bf05300 */
[----:B------:R-:W-:Y:S05]  /*b7f0*/  BRA.U UP0, `(.L_x_166) ;  /* 0x00000001000c7547 */ /* 0x000fea000b800000 */
[----:B------:R-:W-:-:S13]  /*b800*/  FSETP.NEU.AND P0, PT, R35, RZ, PT ;  /* 0x000000ff2300720b */ /* 0x000fda0003f0d000 */
[----:B------:R-:W-:Y:S05]  /*b810*/  @!P0 EXIT ;  /* 0x000000000000894d */ /* 0x000fea0003800000 */
[----:B------:R-:W-:Y:S05]  /*b820*/  BRA `(.L_x_165) ;  /* 0x00000000002c7947 */ /* 0x000fea0003800000 */
.L_x_166:
[----:B------:R-:W-:Y:S01]  /*b830*/  ISETP.NE.AND P0, PT, R79, RZ, PT ;  /* 0x000000ff4f00720c */ /* 0x000fe20003f05270 */
[----:B------:R-:W-:-:S12]  /*b840*/  BSSY.RECONVERGENT B0, `(.L_x_165) ;  /* 0x0000009000007945 */ /* 0x000fd80003800200 */
[----:B------:R-:W-:Y:S05]  /*b850*/  @P0 BRA `(.L_x_167) ;  /* 0x0000000000140947 */ /* 0x000fea0003800000 */
[----:B------:R-:W1:Y:S02]  /*b860*/  LDCU.64 UR4, c[0x0][0x888] ;  /* 0x00011100ff0477ac */ /* 0x000e640008000a00 */
[----:B-1----:R-:W-:-:S04]  /*b870*/  ISETP.NE.U32.AND P0, PT, RZ, UR4, PT ;  /* 0x00000004ff007c0c */ /* 0x002fc8000bf05070 */
[----:B------:R-:W-:-:S13]  /*b880*/  ISETP.NE.AND.EX P0, PT, RZ, UR5, PT, P0 ;  /* 0x00000005ff007c0c */ /* 0x000fda000bf05300 */
[----:B------:R-:W-:Y:S05]  /*b890*/  @!P0 EXIT ;  /* 0x000000000000894d */ /* 0x000fea0003800000 */
[----:B------:R-:W-:Y:S05]  /*b8a0*/  BRA `(.L_x_168) ;  /* 0x0000000000087947 */ /* 0x000fea0003800000 */
.L_x_167:
[----:B------:R-:W-:-:S13]  /*b8b0*/  FSETP.NEU.AND P0, PT, R35, RZ, PT ;  /* 0x000000ff2300720b */ /* 0x000fda0003f0d000 */
[----:B------:R-:W-:Y:S05]  /*b8c0*/  @!P0 EXIT ;  /* 0x000000000000894d */ /* 0x000fea0003800000 */
.L_x_168:
[----:B------:R-:W-:Y:S05]  /*b8d0*/  BSYNC.RECONVERGENT B0 ;  /* 0x0000000000007941 */ /* 0x000fea0003800200 */
.L_x_165:
[----:B------:R-:W-:Y:S01]  /*b8e0*/  ULEA UR4, UR52, UR36, 0x3 ;  /* 0x0000002434047291 */ /* 0x000fe2000f8e18ff */
[----:B------:R-:W-:-:S04]  /*b8f0*/  DEPBAR.LE SB0, 0x0 ;  /* 0x000080000000791a */ /* 0x000fc80000000000 */
[----:B------:R-:W-:-:S04]  /*b900*/  UIADD3 UR4, UPT, UPT, UR4, 0x40, URZ ;  /* 0x0000004004047890 */ /* 0x000fc8000fffe0ff */
[----:B------:R-:W-:-:S09]  /*b910*/  UPRMT UR4, UR37, 0x654, UR4 ;  /* 0x0000065425047896 */ /* 0x000fd20008000004 */
[----:B------:R-:W-:Y:S01]  /*b920*/  SYNCS.ARRIVE.TRANS64.RED.A1T0 RZ, [UR4], RZ ;  /* 0x000000ffffff79a7 */ /* 0x000fe20008100404 */
[----:B------:R-:W-:Y:S05]  /*b930*/  EXIT ;  /* 0x000000000000794d */ /* 0x000fea0003800000 */
.L_x_19:
[----:B--2---:R2:W1:Y:S02]  /*b940*/  SYNCS.PHASECHK.TRANS64.TRYWAIT P0, [R2+URZ+0xe0], R3 ;  /* 0x0000e003020075a7 */ /* 0x00446400080011ff */
[----:B-1----:R-:W-:Y:S05]  /*b950*/  @!P0 NANOSLEEP.SYNCS 0x989680 ;  /* 0x009896800000895d */ /* 0x002fea0003900000 */
[----:B------:R-:W1:Y:S02]  /*b960*/  @!P0 SYNCS.PHASECHK.TRANS64 P0, [R2+URZ+0xe0], R3 ;  /* 0x0000e003020085a7 */ /* 0x000e6400080010ff */
[----:B-1----:R-:W-:Y:S05]  /*b970*/  @!P0 BRA `(.L_x_19) ;  /* 0xfffffffc00f08947 */ /* 0x002fea000383ffff */
[----:B------:R-:W-:Y:S05]  /*b980*/  BRA `(.L_x_169) ;  /* 0xffffff5c00087947 */ /* 0x000fea000383ffff */
.L_x_22:
[----:B------:R-:W-:-:S13]  /*b990*/  R2UR UR6, R2 ;  /* 0x00000000020672ca */ /* 0x000fda00000e0000 */
[----:B------:R-:W-:-:S07]  /*b9a0*/  MOV R3, UR6 ;  /* 0x0000000600037c02 */ /* 0x000fce0008000f00 */
.L_x_170:
[----:B-1----:R1:W2:Y:S02]  /*b9b0*/  SYNCS.PHASECHK.TRANS64.TRYWAIT P0, [R3+URZ+0x10], R6 ;  /* 0x00001006030075a7 */ /* 0x0022a400080011ff */
[----:B--2---:R-:W-:Y:S05]  /*b9c0*/  @!P0 NANOSLEEP.SYNCS 0x989680 ;  /* 0x009896800000895d */ /* 0x004fea0003900000 */
[----:B------:R-:W2:Y:S02]  /*b9d0*/  @!P0 SYNCS.PHASECHK.TRANS64 P0, [R3+URZ+0x10], R6 ;  /* 0x00001006030085a7 */ /* 0x000ea400080010ff */
[----:B--2---:R-:W-:Y:S05]  /*b9e0*/  @!P0 BRA `(.L_x_170) ;  /* 0xfffffffc00f08947 */ /* 0x004fea000383ffff */
[----:B------:R-:W-:Y:S05]  /*b9f0*/  BRA `(.L_x_21) ;  /* 0xffffff5c00847947 */ /* 0x000fea000383ffff */
.L_x_30:
[----:B------:R-:W-:-:S13]  /*ba00*/  R2UR UR6, R4 ;  /* 0x00000000040672ca */ /* 0x000fda00000e0000 */
[----:B------:R-:W-:-:S07]  /*ba10*/  MOV R2, UR6 ;  /* 0x0000000600027c02 */ /* 0x000fce0008000f00 */
.L_x_171:
[----:B-1----:R1:W2:Y:S02]  /*ba20*/  SYNCS.PHASECHK.TRANS64.TRYWAIT P0, [R2+URZ+0x10], R6 ;  /* 0x00001006020075a7 */ /* 0x0022a400080011ff */
[----:B--2---:R-:W-:Y:S05]  /*ba30*/  @!P0 NANOSLEEP.SYNCS 0x989680 ;  /* 0x009896800000895d */ /* 0x004fea0003900000 */
[----:B------:R-:W2:Y:S02]  /*ba40*/  @!P0 SYNCS.PHASECHK.TRANS64 P0, [R2+URZ+0x10], R6 ;  /* 0x00001006020085a7 */ /* 0x000ea400080010ff */
[----:B--2---:R-:W-:Y:S05]  /*ba50*/  @!P0 BRA `(.L_x_171) ;  /* 0xfffffffc00f08947 */ /* 0x004fea000383ffff */
[----:B------:R-:W-:Y:S05]  /*ba60*/  BRA `(.L_x_29) ;  /* 0xffffff6400507947 */ /* 0x000fea000383ffff */
.L_x_36:
[----:B-1----:R1:W2:Y:S02]  /*ba70*/  SYNCS.PHASECHK.TRANS64.TRYWAIT P0, [R2+URZ+0x70], R3 ;  /* 0x00007003020075a7 */ /* 0x0022a400080011ff */
[----:B--2---:R-:W-:Y:S05]  /*ba80*/  @!P0 NANOSLEEP.SYNCS 0x989680 ;  /* 0x009896800000895d */ /* 0x004fea0003900000 */
[----:B------:R-:W2:Y:S02]  /*ba90*/  @!P0 SYNCS.PHASECHK.TRANS64 P0, [R2+URZ+0x70], R3 ;  /* 0x00007003020085a7 */ /* 0x000ea400080010ff */
[----:B--2---:R-:W-:Y:S05]  /*baa0*/  @!P0 BRA `(.L_x_36) ;  /* 0xfffffffc00f08947 */ /* 0x004fea000383ffff */
[----:B------:R-:W-:Y:S05]  /*bab0*/  BRA `(.L_x_172) ;  /* 0xffffff6800dc7947 */ /* 0x000fea000383ffff */
.L_x_40:
[----:B----4-:R-:W-:-:S07]  /*bac0*/  MOV R0, UR4 ;  /* 0x0000000400007c02 */ /* 0x010fce0008000f00 */
.L_x_173:
[----:B-1----:R1:W2:Y:S02]  /*bad0*/  SYNCS.PHASECHK.TRANS64.TRYWAIT P0, [R0+URZ], R2 ;  /* 0x00000002000075a7 */ /* 0x0022a400080011ff */
[----:B--2---:R-:W-:Y:S05]  /*bae0*/  @!P0 NANOSLEEP.SYNCS 0x989680 ;  /* 0x009896800000895d */ /* 0x004fea0003900000 */
[----:B------:R-:W2:Y:S02]  /*baf0*/  @!P0 SYNCS.PHASECHK.TRANS64 P0, [R0+URZ], R2 ;  /* 0x00000002000085a7 */ /* 0x000ea400080010ff */
[----:B--2---:R-:W-:Y:S05]  /*bb00*/  @!P0 BRA `(.L_x_173) ;  /* 0xfffffffc00f08947 */ /* 0x004fea000383ffff */
[----:B------:R-:W-:Y:S05]  /*bb10*/  BRA `(.L_x_174) ;  /* 0xffffff7000547947 */ /* 0x000fea000383ffff */
.L_x_43:
[----:B-1----:R1:W2:Y:S02]  /*bb20*/  SYNCS.PHASECHK.TRANS64.TRYWAIT P0, [R0+URZ+0xd0], R4 ;  /* 0x0000d004000075a7 */ /* 0x0022a400080011ff */
[----:B--2---:R-:W-:Y:S05]  /*bb30*/  @!P0 NANOSLEEP.SYNCS 0x989680 ;  /* 0x009896800000895d */ /* 0x004fea0003900000 */
[----:B------:R-:W2:Y:S02]  /*bb40*/  @!P0 SYNCS.PHASECHK.TRANS64 P0, [R0+URZ+0xd0], R4 ;  /* 0x0000d004000085a7 */ /* 0x000ea400080010ff */
[----:B--2---:R-:W-:Y:S05]  /*bb50*/  @!P0 BRA `(.L_x_43) ;  /* 0xfffffffc00f08947 */ /* 0x004fea000383ffff */
[----:B------:R-:W-:Y:S05]  /*bb60*/  BRA `(.L_x_175) ;  /* 0xffffff7000b07947 */ /* 0x000fea000383ffff */
.L_x_44:
[----:B------:R-:W-:-:S07]  /*bb70*/  MOV R0, UR5 ;  /* 0x0000000500007c02 */ /* 0x000fce0008000f00 */
.L_x_176:
[----:B-1----:R1:W2:Y:S02]  /*bb80*/  SYNCS.PHASECHK.TRANS64.TRYWAIT P0, [R0+URZ+0x80], R5 ;  /* 0x00008005000075a7 */ /* 0x0022a400080011ff */
[----:B--2---:R-:W-:Y:S05]  /*bb90*/  @!P0 NANOSLEEP.SYNCS 0x989680 ;  /* 0x009896800000895d */ /* 0x004fea0003900000 */
[----:B------:R-:W2:Y:S02]  /*bba0*/  @!P0 SYNCS.PHASECHK.TRANS64 P0, [R0+URZ+0x80], R5 ;  /* 0x00008005000085a7 */ /* 0x000ea400080010ff */
[----:B--2---:R-:W-:Y:S05]  /*bbb0*/  @!P0 BRA `(.L_x_176) ;  /* 0xfffffffc00f08947 */ /* 0x004fea000383ffff */
[----:B------:R-:W-:Y:S05]  /*bbc0*/  BRA `(.L_x_177) ;  /* 0xffffff7000c07947 */ /* 0x000fea000383ffff */
.L_x_45:
[----:B-1----:R1:W2:Y:S02]  /*bbd0*/  SYNCS.PHASECHK.TRANS64.TRYWAIT P1, [R0+URZ+0x70], R4 ;  /* 0x00007004000075a7 */ /* 0x0022a400080211ff */
[----:B--2---:R-:W-:Y:S05]  /*bbe0*/  @!P1 NANOSLEEP.SYNCS 0x989680 ;  /* 0x009896800000995d */ /* 0x004fea0003900000 */
[----:B------:R-:W2:Y:S02]  /*bbf0*/  @!P1 SYNCS.PHASECHK.TRANS64 P1, [R0+URZ+0x70], R4 ;  /* 0x00007004000095a7 */ /* 0x000ea400080210ff */
[----:B--2---:R-:W-:Y:S05]  /*bc00*/  @!P1 BRA `(.L_x_45) ;  /* 0xfffffffc00f09947 */ /* 0x004fea000383ffff */
[----:B------:R-:W-:Y:S05]  /*bc10*/  BRA `(.L_x_178) ;  /* 0xffffff7000f07947 */ /* 0x000fea000383ffff */
.L_x_48:
[----:B------:R-:W-:-:S07]  /*bc20*/  MOV R0, UR5 ;  /* 0x0000000500007c02 */ /* 0x000fce0008000f00 */
.L_x_179:
[----:B-1----:R1:W2:Y:S02]  /*bc30*/  SYNCS.PHASECHK.TRANS64.TRYWAIT P0, [R0+URZ+0x80], R2 ;  /* 0x00008002000075a7 */ /* 0x0022a400080011ff */
[----:B--2---:R-:W-:Y:S05]  /*bc40*/  @!P0 NANOSLEEP.SYNCS 0x989680 ;  /* 0x009896800000895d */ /* 0x004fea0003900000 */
[----:B------:R-:W2:Y:S02]  /*bc50*/  @!P0 SYNCS.PHASECHK.TRANS64 P0, [R0+URZ+0x80], R2 ;  /* 0x00008002000085a7 */ /* 0x000ea400080010ff */
[----:B--2---:R-:W-:Y:S05]  /*bc60*/  @!P0 BRA `(.L_x_179) ;  /* 0xfffffffc00f08947 */ /* 0x004fea000383ffff */
[----:B------:R-:W-:Y:S05]  /*bc70*/  BRA `(.L_x_47) ;  /* 0xffffff7400447947 */ /* 0x000fea000383ffff */
.L_x_55:
[----:B-1----:R1:W2:Y:S02]  /*bc80*/  SYNCS.PHASECHK.TRANS64.TRYWAIT P1, [R0+URZ+0x70], R2 ;  /* 0x00007002000075a7 */ /* 0x0022a400080211ff */
[----:B--2---:R-:W-:Y:S05]  /*bc90*/  @!P1 NANOSLEEP.SYNCS 0x989680 ;  /* 0x009896800000995d */ /* 0x004fea0003900000 */
[----:B------:R-:W2:Y:S02]  /*bca0*/  @!P1 SYNCS.PHASECHK.TRANS64 P1, [R0+URZ+0x70], R2 ;  /* 0x00007002000095a7 */ /* 0x000ea400080210ff */
[----:B--2---:R-:W-:Y:S05]  /*bcb0*/  @!P1 BRA `(.L_x_55) ;  /* 0xfffffffc00f09947 */ /* 0x004fea000383ffff */
[----:B------:R-:W-:Y:S05]  /*bcc0*/  BRA `(.L_x_180) ;  /* 0xffffff7800d47947 */ /* 0x000fea000383ffff */
.L_x_56:
[----:B------:R-:W-:-:S07]  /*bcd0*/  MOV R2, UR6 ;  /* 0x0000000600027c02 */ /* 0x000fce0008000f00 */
.L_x_181:
[----:B-1----:R1:W2:Y:S02]  /*bce0*/  SYNCS.PHASECHK.TRANS64.TRYWAIT P0, [R2+URZ+0xb0], R0 ;  /* 0x0000b000020075a7 */ /* 0x0022a400080011ff */
[----:B--2---:R-:W-:Y:S05]  /*bcf0*/  @!P0 NANOSLEEP.SYNCS 0x989680 ;  /* 0x009896800000895d */ /* 0x004fea0003900000 */
[----:B------:R-:W2:Y:S02]  /*bd00*/  @!P0 SYNCS.PHASECHK.TRANS64 P0, [R2+URZ+0xb0], R0 ;  /* 0x0000b000020085a7 */ /* 0x000ea400080010ff */
[----:B--2---:R-:W-:Y:S05]  /*bd10*/  @!P0 BRA `(.L_x_181) ;  /* 0xfffffffc00f08947 */ /* 0x004fea000383ffff */
[----:B------:R-:W-:Y:S05]  /*bd20*/  BRA `(.L_x_182) ;  /* 0xffffff7c00247947 */ /* 0x000fea000383ffff */
.L_x_59:
[----:B------:R-:W-:Y:S07]  /*bd30*/  MOV R0, UR11 ;  /* 0x0000000b00007c02 */ /* 0x000fee0008000f00 */
.L_x_183:
[----:B-1----:R1:W2:Y:S02]  /*bd40*/  SYNCS.PHASECHK.TRANS64.TRYWAIT P0, [R0+URZ], R2 ;  /* 0x00000002000075a7 */ /* 0x0022a400080011ff */
[----:B--2---:R-:W-:Y:S05]  /*bd50*/  @!P0 NANOSLEEP.SYNCS 0x989680 ;  /* 0x009896800000895d */ /* 0x004fea0003900000 */
[----:B------:R-:W2:Y:S02]  /*bd60*/  @!P0 SYNCS.PHASECHK.TRANS64 P0, [R0+URZ], R2 ;  /* 0x00000002000085a7 */ /* 0x000ea400080010ff */
[----:B--2---:R-:W-:Y:S05]  /*bd70*/  @!P0 BRA `(.L_x_183) ;  /* 0xfffffffc00f08947 */ /* 0x004fea000383ffff */
[----:B------:R-:W-:Y:S05]  /*bd80*/  BRA `(.L_x_58) ;  /* 0xffffff7c00407947 */ /* 0x000fea000383ffff */
.L_x_62:
[----:B------:R-:W-:-:S07]  /*bd90*/  MOV R0, UR6 ;  /* 0x0000000600007c02 */ /* 0x000fce0008000f00 */
.L_x_184:
[----:B--2---:R2:W4:Y:S02]  /*bda0*/  SYNCS.PHASECHK.TRANS64.TRYWAIT P0, [R0+URZ], R2 ;  /* 0x00000002000075a7 */ /* 0x00452400080011ff */
[----:B----4-:R-:W-:Y:S05]  /*bdb0*/  @!P0 NANOSLEEP.SYNCS 0x989680 ;  /* 0x009896800000895d */ /* 0x010fea0003900000 */
[----:B------:R-:W4:Y:S02]  /*bdc0*/  @!P0 SYNCS.PHASECHK.TRANS64 P0, [R0+URZ], R2 ;  /* 0x00000002000085a7 */ /* 0x000f2400080010ff */
[----:B----4-:R-:W-:Y:S05]  /*bdd0*/  @!P0 BRA `(.L_x_184) ;  /* 0xfffffffc00f08947 */ /* 0x010fea000383ffff */
[----:B------:R-:W-:Y:S05]  /*bde0*/  BRA `(.L_x_185) ;  /* 0xffffff80006c7947 */ /* 0x000fea000383ffff */
.L_x_63:
[----:B------:R-:W-:-:S07]  /*bdf0*/  MOV R0, UR6 ;  /* 0x0000000600007c02 */ /* 0x000fce0008000f00 */
.L_x_186:
[----:B-1----:R1:W2:Y:S02]  /*be00*/  SYNCS.PHASECHK.TRANS64.TRYWAIT P0, [R0+URZ], R3 ;  /* 0x00000003000075a7 */ /* 0x0022a400080011ff */
[----:B--2---:R-:W-:Y:S05]  /*be10*/  @!P0 NANOSLEEP.SYNCS 0x989680 ;  /* 0x009896800000895d */ /* 0x004fea0003900000 */
[----:B------:R-:W2:Y:S02]  /*be20*/  @!P0 SYNCS.PHASECHK.TRANS64 P0, [R0+URZ], R3 ;  /* 0x00000003000085a7 */ /* 0x000ea400080010ff */
[----:B--2---:R-:W-:Y:S05]  /*be30*/  @!P0 BRA `(.L_x_186) ;  /* 0xfffffffc00f08947 */ /* 0x004fea000383ffff */
[----:B------:R-:W-:Y:S05]  /*be40*/  BRA `(.L_x_187) ;  /* 0xffffff8000787947 */ /* 0x000fea000383ffff */
.L_x_64:
[----:B------:R-:W-:-:S07]  /*be50*/  MOV R0, UR6 ;  /* 0x0000000600007c02 */ /* 0x000fce0008000f00 */
.L_x_188:
[----:B-1----:R1:W2:Y:S02]  /*be60*/  SYNCS.PHASECHK.TRANS64.TRYWAIT P0, [R0+URZ], R3 ;  /* 0x00000003000075a7 */ /* 0x0022a400080011ff */
[----:B--2---:R-:W-:Y:S05]  /*be70*/  @!P0 NANOSLEEP.SYNCS 0x989680 ;  /* 0x009896800000895d */ /* 0x004fea0003900000 */
[----:B------:R-:W2:Y:S02]  /*be80*/  @!P0 SYNCS.PHASECHK.TRANS64 P0, [R0+URZ], R3 ;  /* 0x00000003000085a7 */ /* 0x000ea400080010ff */
[----:B--2---:R-:W-:Y:S05]  /*be90*/  @!P0 BRA `(.L_x_188) ;  /* 0xfffffffc00f08947 */ /* 0x004fea000383ffff */
[----:B------:R-:W-:Y:S05]  /*bea0*/  BRA `(.L_x_189) ;  /* 0xffffff8000847947 */ /* 0x000fea000383ffff */
.L_x_65:
[----:B-1----:R-:W-:-:S07]  /*beb0*/  MOV R0, UR7 ;  /* 0x0000000700007c02 */ /* 0x002fce0008000f00 */
.L_x_190:
[----:B-1----:R1:W2:Y:S02]  /*bec0*/  SYNCS.PHASECHK.TRANS64.TRYWAIT P0, [R0+URZ], R2 ;  /* 0x00000002000075a7 */ /* 0x0022a400080011ff */
[----:B--2---:R-:W-:Y:S05]  /*bed0*/  @!P0 NANOSLEEP.SYNCS 0x989680 ;  /* 0x009896800000895d */ /* 0x004fea0003900000 */
[----:B------:R-:W2:Y:S02]  /*bee0*/  @!P0 SYNCS.PHASECHK.TRANS64 P0, [R0+URZ], R2 ;  /* 0x00000002000085a7 */ /* 0x000ea400080010ff */
[----:B--2---:R-:W-:Y:S05]  /*bef0*/  @!P0 BRA `(.L_x_190) ;  /* 0xfffffffc00f08947 */ /* 0x004fea000383ffff */
[----:B------:R-:W-:Y:S05]  /*bf00*/  BRA `(.L_x_191) ;  /* 0xffffff8000907947 */ /* 0x000fea000383ffff */
.L_x_70:
[----:B--2---:R2:W3:Y:S02]  /*bf10*/  SYNCS.PHASECHK.TRANS64.TRYWAIT P0, [R0+URZ+0x70], R2 ;  /* 0x00007002000075a7 */ /* 0x0044e400080011ff */
[----:B---3--:R-:W-:Y:S05]  /*bf20*/  @!P0 NANOSLEEP.SYNCS 0x989680 ;  /* 0x009896800000895d */ /* 0x008fea0003900000 */
[----:B------:R-:W3:Y:S02]  /*bf30*/  @!P0 SYNCS.PHASECHK.TRANS64 P0, [R0+URZ+0x70], R2 ;  /* 0x00007002000085a7 */ /* 0x000ee400080010ff */
[----:B---3--:R-:W-:Y:S05]  /*bf40*/  @!P0 BRA `(.L_x_70) ;  /* 0xfffffffc00f08947 */ /* 0x008fea000383ffff */
[----:B------:R-:W-:Y:S05]  /*bf50*/  BRA `(.L_x_192) ;  /* 0xffffff8400907947 */ /* 0x000fea000383ffff */
.L_x_73:
[----:B------:R-:W-:Y:S07]  /*bf60*/  MOV R0, UR7 ;  /* 0x0000000700007c02 */ /* 0x000fee0008000f00 */
.L_x_193:
[----:B--2---:R2:W3:Y:S02]  /*bf70*/  SYNCS.PHASECHK.TRANS64.TRYWAIT P0, [R0+URZ+0x68], R2 ;  /* 0x00006802000075a7 */ /* 0x0044e400080011ff */
[----:B---3--:R-:W-:Y:S05]  /*bf80*/  @!P0 NANOSLEEP.SYNCS 0x989680 ;  /* 0x009896800000895d */ /* 0x008fea0003900000 */
[----:B------:R-:W3:Y:S02]  /*bf90*/  @!P0 SYNCS.PHASECHK.TRANS64 P0, [R0+URZ+0x68], R2 ;  /* 0x00006802000085a7 */ /* 0x000ee400080010ff */
[----:B---3--:R-:W-:Y:S05]  /*bfa0*/  @!P0 BRA `(.L_x_193) ;  /* 0xfffffffc00f08947 */ /* 0x008fea000383ffff */
[----:B------:R-:W-:Y:S05]  /*bfb0*/  BRA `(.L_x_72) ;  /* 0xffffff8800707947 */ /* 0x000fea000383ffff */
.L_x_76:
[----:B------:R-:W-:Y:S07]  /*bfc0*/  MOV R0, UR7 ;  /* 0x0000000700007c02 */ /* 0x000fee0008000f00 */
.L_x_194:
[----:B-1----:R1:W2:Y:S02]  /*bfd0*/  SYNCS.PHASECHK.TRANS64.TRYWAIT P0, [R0+URZ+0x40], R32 ;  /* 0x00004020000075a7 */ /* 0x0022a400080011ff */
[----:B--2---:R-:W-:Y:S05]  /*bfe0*/  @!P0 NANOSLEEP.SYNCS 0x989680 ;  /* 0x009896800000895d */ /* 0x004fea0003900000 */
[----:B------:R-:W2:Y:S02]  /*bff0*/  @!P0 SYNCS.PHASECHK.TRANS64 P0, [R0+URZ+0x40], R32 ;  /* 0x00004020000085a7 */ /* 0x000ea400080010ff */
[----:B--2---:R-:W-:Y:S05]  /*c000*/  @!P0 BRA `(.L_x_194) ;  /* 0xfffffffc00f08947 */ /* 0x004fea000383ffff */
[----:B------:R-:W-:Y:S05]  /*c010*/  BRA `(.L_x_195) ;  /* 0xffffff8800f07947 */ /* 0x000fea000383ffff */
.L_x_77:
[----:B------:R-:W-:Y:S07]  /*c020*/  MOV R0, UR7 ;  /* 0x0000000700007c02 */ /* 0x000fee0008000f00 */
.L_x_196:
[----:B-1----:R1:W2:Y:S02]  /*c030*/  SYNCS.PHASECHK.TRANS64.TRYWAIT P0, [R0+URZ+0x48], R32 ;  /* 0x00004820000075a7 */ /* 0x0022a400080011ff */
[----:B--2---:R-:W-:Y:S05]  /*c040*/  @!P0 NANOSLEEP.SYNCS 0x989680 ;  /* 0x009896800000895d */ /* 0x004fea0003900000 */
[----:B------:R-:W2:Y:S02]  /*c050*/  @!P0 SYNCS.PHASECHK.TRANS64 P0, [R0+URZ+0x48], R32 ;  /* 0x00004820000085a7 */ /* 0x000ea400080010ff */
[----:B--2---:R-:W-:Y:S05]  /*c060*/  @!P0 BRA `(.L_x_196) ;  /* 0xfffffffc00f08947 */ /* 0x004fea000383ffff */
[----:B------:R-:W-:Y:S05]  /*c070*/  BRA `(.L_x_197) ;  /* 0xffffff8c002c7947 */ /* 0x000fea000383ffff */
.L_x_78:
[----:B------:R-:W-:Y:S07]  /*c080*/  MOV R0, UR7 ;  /* 0x0000000700007c02 */ /* 0x000fee0008000f00 */
.L_x_198:
[----:B-1----:R1:W2:Y:S02]  /*c090*/  SYNCS.PHASECHK.TRANS64.TRYWAIT P0, [R0+URZ+0x50], R32 ;  /* 0x00005020000075a7 */ /* 0x0022a400080011ff */
[----:B--2---:R-:W-:Y:S05]  /*c0a0*/  @!P0 NANOSLEEP.SYNCS 0x989680 ;  /* 0x009896800000895d */ /* 0x004fea0003900000 */
[----:B------:R-:W2:Y:S02]  /*c0b0*/  @!P0 SYNCS.PHASECHK.TRANS64 P0, [R0+URZ+0x50], R32 ;  /* 0x00005020000085a7 */ /* 0x000ea400080010ff */
[----:B--2---:R-:W-:Y:S05]  /*c0c0*/  @!P0 BRA `(.L_x_198) ;  /* 0xfffffffc00f08947 */ /* 0x004fea000383ffff */
[----:B------:R-:W-:Y:S05]  /*c0d0*/  BRA `(.L_x_199) ;  /* 0xffffff8c00707947 */ /* 0x000fea000383ffff */
.L_x_79:
[----:B------:R-:W-:Y:S07]  /*c0e0*/  MOV R0, UR7 ;  /* 0x0000000700007c02 */ /* 0x000fee0008000f00 */
.L_x_200:
[----:B-1----:R1:W2:Y:S02]  /*c0f0*/  SYNCS.PHASECHK.TRANS64.TRYWAIT P0, [R0+URZ+0x58], R32 ;  /* 0x00005820000075a7 */ /* 0x0022a400080011ff */
[----:B--2---:R-:W-:Y:S05]  /*c100*/  @!P0 NANOSLEEP.SYNCS 0x989680 ;  /* 0x009896800000895d */ /* 0x004fea0003900000 */
[----:B------:R-:W2:Y:S02]  /*c110*/  @!P0 SYNCS.PHASECHK.TRANS64 P0, [R0+URZ+0x58], R32 ;  /* 0x00005820000085a7 */ /* 0x000ea400080010ff */
[----:B--2---:R-:W-:Y:S05]  /*c120*/  @!P0 BRA `(.L_x_200) ;  /* 0xfffffffc00f08947 */ /* 0x004fea000383ffff */
[----:B------:R-:W-:Y:S05]  /*c130*/  BRA `(.L_x_201) ;  /* 0xffffff8c00b47947 */ /* 0x000fea000383ffff */
.L_x_80:
[----:B------:R-:W-:Y:S07]  /*c140*/  MOV R0, UR7 ;  /* 0x0000000700007c02 */ /* 0x000fee0008000f00 */
.L_x_202:
[----:B-1----:R1:W2:Y:S02]  /*c150*/  SYNCS.PHASECHK.TRANS64.TRYWAIT P0, [R0+URZ+0x40], R14 ;  /* 0x0000400e000075a7 */ /* 0x0022a400080011ff */
[----:B--2---:R-:W-:Y:S05]  /*c160*/  @!P0 NANOSLEEP.SYNCS 0x989680 ;  /* 0x009896800000895d */ /* 0x004fea0003900000 */
[----:B------:R-:W2:Y:S02]  /*c170*/  @!P0 SYNCS.PHASECHK.TRANS64 P0, [R0+URZ+0x40], R14 ;  /* 0x0000400e000085a7 */ /* 0x000ea400080010ff */
[----:B--2---:R-:W-:Y:S05]  /*c180*/  @!P0 BRA `(.L_x_202) ;  /* 0xfffffffc00f08947 */ /* 0x004fea000383ffff */
[----:B------:R-:W-:Y:S05]  /*c190*/  BRA `(.L_x_203) ;  /* 0xffffff8c00fc7947 */ /* 0x000fea000383ffff */
.L_x_81:
[----:B------:R-:W-:Y:S07]  /*c1a0*/  MOV R0, UR7 ;  /* 0x0000000700007c02 */ /* 0x000fee0008000f00 */
.L_x_204:
[----:B-1----:R1:W2:Y:S02]  /*c1b0*/  SYNCS.PHASECHK.TRANS64.TRYWAIT P0, [R0+URZ+0x48], R14 ;  /* 0x0000480e000075a7 */ /* 0x0022a400080011ff */
[----:B--2---:R-:W-:Y:S05]  /*c1c0*/  @!P0 NANOSLEEP.SYNCS 0x989680 ;  /* 0x009896800000895d */ /* 0x004fea0003900000 */
[----:B------:R-:W2:Y:S02]  /*c1d0*/  @!P0 SYNCS.PHASECHK.TRANS64 P0, [R0+URZ+0x48], R14 ;  /* 0x0000480e000085a7 */ /* 0x000ea400080010ff */
[----:B--2---:R-:W-:Y:S05]  /*c1e0*/  @!P0 BRA `(.L_x_204) ;  /* 0xfffffffc00f08947 */ /* 0x004fea000383ffff */
[----:B------:R-:W-:Y:S05]  /*c1f0*/  BRA `(.L_x_205) ;  /* 0xffffff9000407947 */ /* 0x000fea000383ffff */
.L_x_82:
[----:B------:R-:W-:Y:S07]  /*c200*/  MOV R0, UR7 ;  /* 0x0000000700007c02 */ /* 0x000fee0008000f00 */
.L_x_206:
[----:B-1----:R1:W2:Y:S02]  /*c210*/  SYNCS.PHASECHK.TRANS64.TRYWAIT P0, [R0+URZ+0x50], R14 ;  /* 0x0000500e000075a7 */ /* 0x0022a400080011ff */
[----:B--2---:R-:W-:Y:S05]  /*c220*/  @!P0 NANOSLEEP.SYNCS 0x989680 ;  /* 0x009896800000895d */ /* 0x004fea0003900000 */
[----:B------:R-:W2:Y:S02]  /*c230*/  @!P0 SYNCS.PHASECHK.TRANS64 P0, [R0+URZ+0x50], R14 ;  /* 0x0000500e000085a7 */ /* 0x000ea400080010ff */
[----:B--2---:R-:W-:Y:S05]  /*c240*/  @!P0 BRA `(.L_x_206) ;  /* 0xfffffffc00f08947 */ /* 0x004fea000383ffff */
[----:B------:R-:W-:Y:S05]  /*c250*/  BRA `(.L_x_207) ;  /* 0xffffff9000847947 */ /* 0x000fea000383ffff */
.L_x_83:
[----:B------:R-:W-:Y:S07]  /*c260*/  MOV R0, UR7 ;  /* 0x0000000700007c02 */ /* 0x000fee0008000f00 */
.L_x_208:
[----:B-1----:R1:W2:Y:S02]  /*c270*/  SYNCS.PHASECHK.TRANS64.TRYWAIT P0, [R0+URZ+0x58], R14 ;  /* 0x0000580e000075a7 */ /* 0x0022a400080011ff */
[----:B--2---:R-:W-:Y:S05]  /*c280*/  @!P0 NANOSLEEP.SYNCS 0x989680 ;  /* 0x009896800000895d */ /* 0x004fea0003900000 */
[----:B------:R-:W2:Y:S02]  /*c290*/  @!P0 SYNCS.PHASECHK.TRANS64 P0, [R0+URZ+0x58], R14 ;  /* 0x0000580e000085a7 */ /* 0x000ea400080010ff */
[----:B--2---:R-:W-:Y:S05]  /*c2a0*/  @!P0 BRA `(.L_x_208) ;  /* 0xfffffffc00f08947 */ /* 0x004fea000383ffff */
[----:B------:R-:W-:Y:S05]  /*c2b0*/  BRA `(.L_x_209) ;  /* 0xffffff9400087947 */ /* 0x000fea000383ffff */
.L_x_85:
[----:B------:R-:W-:-:S07]  /*c2c0*/  MOV R0, UR7 ;  /* 0x0000000700007c02 */ /* 0x000fce0008000f00 */
.L_x_210:
[----:B-1----:R1:W3:Y:S02]  /*c2d0*/  SYNCS.PHASECHK.TRANS64.TRYWAIT P0, [R0+URZ+0x40], R32 ;  /* 0x00004020000075a7 */ /* 0x0022e400080011ff */
[----:B---3--:R-:W-:Y:S05]  /*c2e0*/  @!P0 NANOSLEEP.SYNCS 0x989680 ;  /* 0x009896800000895d */ /* 0x008fea0003900000 */
[----:B------:R-:W3:Y:S02]  /*c2f0*/  @!P0 SYNCS.PHASECHK.TRANS64 P0, [R0+URZ+0x40], R32 ;  /* 0x00004020000085a7 */ /* 0x000ee400080010ff */
[----:B---3--:R-:W-:Y:S05]  /*c300*/  @!P0 BRA `(.L_x_210) ;  /* 0xfffffffc00f08947 */ /* 0x008fea000383ffff */
[----:B------:R-:W-:Y:S05]  /*c310*/  BRA `(.L_x_211) ;  /* 0xffffff9400787947 */ /* 0x000fea000383ffff */
.L_x_86:
[----:B-1----:R-:W-:-:S07]  /*c320*/  MOV R0, UR7 ;  /* 0x0000000700007c02 */ /* 0x002fce0008000f00 */
.L_x_212:
[----:B-1----:R1:W3:Y:S02]  /*c330*/  SYNCS.PHASECHK.TRANS64.TRYWAIT P0, [R0+URZ+0x48], R32 ;  /* 0x00004820000075a7 */ /* 0x0022e400080011ff */
[----:B---3--:R-:W-:Y:S05]  /*c340*/  @!P0 NANOSLEEP.SYNCS 0x989680 ;  /* 0x009896800000895d */ /* 0x008fea0003900000 */
[----:B------:R-:W3:Y:S02]  /*c350*/  @!P0 SYNCS.PHASECHK.TRANS64 P0, [R0+URZ+0x48], R32 ;  /* 0x00004820000085a7 */ /* 0x000ee400080010ff */
[----:B---3--:R-:W-:Y:S05]  /*c360*/  @!P0 BRA `(.L_x_212) ;  /* 0xfffffffc00f08947 */ /* 0x008fea000383ffff */
[----:B------:R-:W-:Y:S05]  /*c370*/  BRA `(.L_x_213) ;  /* 0xffffff9400687947 */ /* 0x000fea000383ffff */
.L_x_87:
[----:B------:R-:W-:-:S07]  /*c380*/  MOV R2, UR7 ;  /* 0x0000000700027c02 */ /* 0x000fce0008000f00 */
.L_x_214:
[----:B-1----:R1:W3:Y:S02]  /*c390*/  SYNCS.PHASECHK.TRANS64.TRYWAIT P0, [R2+URZ+0x50], R32 ;  /* 0x00005020020075a7 */ /* 0x0022e400080011ff */
[----:B---3--:R-:W-:Y:S05]  /*c3a0*/  @!P0 NANOSLEEP.SYNCS 0x989680 ;  /* 0x009896800000895d */ /* 0x008fea0003900000 */
[----:B------:R-:W3:Y:S02]  /*c3b0*/  @!P0 SYNCS.PHASECHK.TRANS64 P0, [R2+URZ+0x50], R32 ;  /* 0x00005020020085a7 */ /* 0x000ee400080010ff */
[----:B---3--:R-:W-:Y:S05]  /*c3c0*/  @!P0 BRA `(.L_x_214) ;  /* 0xfffffffc00f08947 */ /* 0x008fea000383ffff */
[----:B------:R-:W-:Y:S05]  /*c3d0*/  BRA `(.L_x_215) ;  /* 0xffffff94005c7947 */ /* 0x000fea000383ffff */
.L_x_89:
[----:B--2---:R2:W4:Y:S02]  /*c3e0*/  SYNCS.PHASECHK.TRANS64.TRYWAIT P0, [R0+URZ+0x70], R2 ;  /* 0x00007002000075a7 */ /* 0x00452400080011ff */
[----:B----4-:R-:W-:Y:S05]  /*c3f0*/  @!P0 NANOSLEEP.SYNCS 0x989680 ;  /* 0x009896800000895d */ /* 0x010fea0003900000 */
[----:B------:R-:W4:Y:S02]  /*c400*/  @!P0 SYNCS.PHASECHK.TRANS64 P0, [R0+URZ+0x70], R2 ;  /* 0x00007002000085a7 */ /* 0x000f2400080010ff */
[----:B----4-:R-:W-:Y:S05]  /*c410*/  @!P0 BRA `(.L_x_89) ;  /* 0xfffffffc00f08947 */ /* 0x010fea000383ffff */
[----:B------:R-:W-:Y:S05]  /*c420*/  BRA `(.L_x_216) ;  /* 0xffffff9800347947 */ /* 0x000fea000383ffff */
.L_x_100:
[----:B-1----:R-:W-:Y:S04]  /*c430*/  MOV R0, UR36 ;  /* 0x0000002400007c02 */ /* 0x002fe80008000f00 */
[----:B------:R1:W3:Y:S03]  /*c440*/  SYNCS.PHASECHK.TRANS64.TRYWAIT P1, [R0+URZ+0x20], R3 ;  /* 0x00002003000075a7 */ /* 0x0002e600080211ff */
[----:B---3--:R-:W-:Y:S05]  /*c450*/  @!P1 NANOSLEEP.SYNCS 0x989680 ;  /* 0x009896800000995d */ /* 0x008fea0003900000 */
[----:B------:R-:W3:Y:S02]  /*c460*/  @!P1 SYNCS.PHASECHK.TRANS64 P1, [R0+URZ+0x20], R3 ;  /* 0x00002003000095a7 */ /* 0x000ee400080210ff */
[----:B---3--:R-:W-:Y:S05]  /*c470*/  @!P1 BRA `(.L_x_100) ;  /* 0xfffffffc00ec9947 */ /* 0x008fea000383ffff */
[----:B------:R-:W-:Y:S05]  /*c480*/  BRA `(.L_x_99) ;  /* 0xffffffa400707947 */ /* 0x000fea000383ffff */
.L_x_102:
[----:B-1----:R1:W2:Y:S02]  /*c490*/  SYNCS.PHASECHK.TRANS64.TRYWAIT P0, [R84+URZ+0x90], R2 ;  /* 0x00009002540075a7 */ /* 0x0022a400080011ff */
[----:B--2---:R-:W-:Y:S05]  /*c4a0*/  @!P0 NANOSLEEP.SYNCS 0x989680 ;  /* 0x009896800000895d */ /* 0x004fea0003900000 */
[----:B------:R-:W2:Y:S02]  /*c4b0*/  @!P0 SYNCS.PHASECHK.TRANS64 P0, [R84+URZ+0x90], R2 ;  /* 0x00009002540085a7 */ /* 0x000ea400080010ff */
[----:B--2---:R-:W-:Y:S05]  /*c4c0*/  @!P0 BRA `(.L_x_102) ;  /* 0xfffffffc00f08947 */ /* 0x004fea000383ffff */
[----:B------:R-:W-:Y:S05]  /*c4d0*/  BRA `(.L_x_101) ;  /* 0xffffffa4009c7947 */ /* 0x000fea000383ffff */
.L_x_111:
[----:B-1----:R1:W2:Y:S02]  /*c4e0*/  SYNCS.PHASECHK.TRANS64.TRYWAIT P0, [R2+URZ+0x20], R0 ;  /* 0x00002000020075a7 */ /* 0x0022a400080011ff */
[----:B--2---:R-:W-:Y:S05]  /*c4f0*/  @!P0 NANOSLEEP.SYNCS 0x989680 ;  /* 0x009896800000895d */ /* 0x004fea0003900000 */
[----:B------:R-:W2:Y:S02]  /*c500*/  @!P0 SYNCS.PHASECHK.TRANS64 P0, [R2+URZ+0x20], R0 ;  /* 0x00002000020085a7 */ /* 0x000ea400080010ff */
[----:B--2---:R-:W-:Y:S05]  /*c510*/  @!P0 BRA `(.L_x_111) ;  /* 0xfffffffc00f08947 */ /* 0x004fea000383ffff */
[----:B------:R-:W-:Y:S05]  /*c520*/  BRA `(.L_x_110) ;  /* 0xffffffac00c07947 */ /* 0x000fea000383ffff */
.L_x_119:
[----:B-1----:R1:W2:Y:S02]  /*c530*/  SYNCS.PHASECHK.TRANS64.TRYWAIT P0, [R0+URZ+0x20], R5 ;  /* 0x00002005000075a7 */ /* 0x0022a400080011ff */
[----:B--2---:R-:W-:Y:S05]  /*c540*/  @!P0 NANOSLEEP.SYNCS 0x989680 ;  /* 0x009896800000895d */ /* 0x004fea0003900000 */
[----:B------:R-:W2:Y:S02]  /*c550*/  @!P0 SYNCS.PHASECHK.TRANS64 P0, [R0+URZ+0x20], R5 ;  /* 0x00002005000085a7 */ /* 0x000ea400080010ff */
[----:B--2---:R-:W-:Y:S05]  /*c560*/  @!P0 BRA `(.L_x_119) ;  /* 0xfffffffc00f08947 */ /* 0x004fea000383ffff */
[----:B------:R-:W-:Y:S05]  /*c570*/  BRA `(.L_x_118) ;  /* 0xffffffb800047947 */ /* 0x000fea000383ffff */
.L_x_127:
[----:B-1----:R1:W2:Y:S02]  /*c580*/  SYNCS.PHASECHK.TRANS64.TRYWAIT P0, [R0+URZ+0x20], R5 ;  /* 0x00002005000075a7 */ /* 0x0022a400080011ff */
[----:B--2---:R-:W-:Y:S05]  /*c590*/  @!P0 NANOSLEEP.SYNCS 0x989680 ;  /* 0x009896800000895d */ /* 0x004fea0003900000 */
[----:B------:R-:W2:Y:S02]  /*c5a0*/  @!P0 SYNCS.PHASECHK.TRANS64 P0, [R0+URZ+0x20], R5 ;  /* 0x00002005000085a7 */ /* 0x000ea400080010ff */
[----:B--2---:R-:W-:Y:S05]  /*c5b0*/  @!P0 BRA `(.L_x_127) ;  /* 0xfffffffc00f08947 */ /* 0x004fea000383ffff */
[----:B------:R-:W-:Y:S05]  /*c5c0*/  BRA `(.L_x_126) ;  /* 0xffffffc0004c7947 */ /* 0x000fea000383ffff */
.L_x_135:
[----:B-1----:R1:W2:Y:S02]  /*c5d0*/  SYNCS.PHASECHK.TRANS64.TRYWAIT P0, [R0+URZ+0x20], R5 ;  /* 0x00002005000075a7 */ /* 0x0022a400080011ff */
[----:B--2---:R-:W-:Y:S05]  /*c5e0*/  @!P0 NANOSLEEP.SYNCS 0x989680 ;  /* 0x009896800000895d */ /* 0x004fea0003900000 */
[----:B------:R-:W2:Y:S02]  /*c5f0*/  @!P0 SYNCS.PHASECHK.TRANS64 P0, [R0+URZ+0x20], R5 ;  /* 0x00002005000085a7 */ /* 0x000ea400080010ff */
[----:B--2---:R-:W-:Y:S05]  /*c600*/  @!P0 BRA `(.L_x_135) ;  /* 0xfffffffc00f08947 */ /* 0x004fea000383ffff */
[----:B------:R-:W-:Y:S05]  /*c610*/  BRA `(.L_x_134) ;  /* 0xffffffc800a07947 */ /* 0x000fea000383ffff */
.L_x_143:
[----:B-1----:R1:W2:Y:S02]  /*c620*/  SYNCS.PHASECHK.TRANS64.TRYWAIT P0, [R0+URZ+0x20], R5 ;  /* 0x00002005000075a7 */ /* 0x0022a400080011ff */
[----:B--2---:R-:W-:Y:S05]  /*c630*/  @!P0 NANOSLEEP.SYNCS 0x989680 ;  /* 0x009896800000895d */ /* 0x004fea0003900000 */
[----:B------:R-:W2:Y:S02]  /*c640*/  @!P0 SYNCS.PHASECHK.TRANS64 P0, [R0+URZ+0x20], R5 ;  /* 0x00002005000085a7 */ /* 0x000ea400080010ff */
[----:B--2---:R-:W-:Y:S05]  /*c650*/  @!P0 BRA `(.L_x_143) ;  /* 0xfffffffc00f08947 */ /* 0x004fea000383ffff */
[----:B------:R-:W-:Y:S05]  /*c660*/  BRA `(.L_x_142) ;  /* 0xffffffd400047947 */ /* 0x000fea000383ffff */
.L_x_151:
[----:B-1----:R1:W2:Y:S02]  /*c670*/  SYNCS.PHASECHK.TRANS64.TRYWAIT P0, [R0+URZ+0x20], R5 ;  /* 0x00002005000075a7 */ /* 0x0022a400080011ff */
[----:B--2---:R-:W-:Y:S05]  /*c680*/  @!P0 NANOSLEEP.SYNCS 0x989680 ;  /* 0x009896800000895d */ /* 0x004fea0003900000 */
[----:B------:R-:W2:Y:S02]  /*c690*/  @!P0 SYNCS.PHASECHK.TRANS64 P0, [R0+URZ+0x20], R5 ;  /* 0x00002005000085a7 */ /* 0x000ea400080010ff */
[----:B--2---:R-:W-:Y:S05]  /*c6a0*/  @!P0 BRA `(.L_x_151) ;  /* 0xfffffffc00f08947 */ /* 0x004fea000383ffff */
[----:B------:R-:W-:Y:S05]  /*c6b0*/  BRA `(.L_x_150) ;  /* 0xffffffdc005c7947 */ /* 0x000fea000383ffff */
.L_x_159:
[----:B--2---:R2:W3:Y:S02]  /*c6c0*/  SYNCS.PHASECHK.TRANS64.TRYWAIT P0, [R0+URZ+0x20], R92 ;  /* 0x0000205c000075a7 */ /* 0x0044e400080011ff */
[----:B---3--:R-:W-:Y:S05]  /*c6d0*/  @!P0 NANOSLEEP.SYNCS 0x989680 ;  /* 0x009896800000895d */ /* 0x008fea0003900000 */
[----:B------:R-:W3:Y:S02]  /*c6e0*/  @!P0 SYNCS.PHASECHK.TRANS64 P0, [R0+URZ+0x20], R92 ;  /* 0x0000205c000085a7 */ /* 0x000ee400080010ff */
[----:B---3--:R-:W-:Y:S05]  /*c6f0*/  @!P0 BRA `(.L_x_159) ;  /* 0xfffffffc00f08947 */ /* 0x008fea000383ffff */
[----:B------:R-:W-:Y:S05]  /*c700*/  BRA `(.L_x_158) ;  /* 0xffffffe400b47947 */ /* 0x000fea000383ffff */
        .weak           $__internal_0_$__cuda_sm10x_tcgen05_guardrail_trap_col_being_dealloced_not_returned_by_alloc
        .type           $__internal_0_$__cuda_sm10x_tcgen05_guardrail_trap_col_being_dealloced_not_returned_by_alloc,@function
        .size           $__internal_0_$__cuda_sm10x_tcgen05_guardrail_trap_col_being_dealloced_not_returned_by_alloc,($__internal_1_$__cuda_sm10x_tcgen05_guardrail_trap_phase_invalid_during_alloc - $__internal_0_$__cuda_sm10x_tcgen05_guardrail_trap_col_being_dealloced_not_returned_by_alloc)
$__internal_0_$__cuda_sm10x_tcgen05_guardrail_trap_col_being_dealloced_not_returned_by_alloc:
[----:B------:R-:W-:Y:S05]  /*c710*/  BPT.TRAP 0x1 ;  /* 0x000000040000795c */ /* 0x000fea0000300000 */
[----:B------:R-:W-:-:S04]  /*c720*/  HFMA2 R3, -RZ, RZ, 0, 0 ;  /* 0x00000000ff037431 */ /* 0x000fc800000001ff */
[----:B------:R-:W-:Y:S05]  /*c730*/  RET.REL.NODEC R2 `(_ZN7cutlass13device_kernelINS_4gemm6kernel13GemmUniversalIN4cute5tupleIJiiiiEEENS1_10collective13CollectiveMmaINS1_35MainloopSm100TmaUmmaWarpSpecializedILi2ELi2ELi4ENS5_IJNS4_1CILi1EEESB_SB_EEEEENS5_IJNSA_ILi64EEENSA_ILi256EEESE_EEENS_10tfloat32_tENS5_IJSB_llEEESH_SI_NS4_8TiledMMAINS4_8MMA_AtomIJNS4_17SM100_MMA_TF32_SSISH_SH_fLi64ELi256ELNS4_4UMMA5MajorE1ELSN_1ELNSM_7ScaleInE0ELSO_0EEEEEENS4_6LayoutISC_NS5_IJNSA_ILi0EEESS_SS_EEEEENS5_IJNS4_10UnderscoreESV_SV_EEEEENS4_13SM90_TMA_LOADENS4_14ComposedLayoutINS4_7SwizzleILi2ELi5ELi2EEENS4_18smem_ptr_flag_bitsILi32EEENSR_INS5_IJNSA_ILi32EEENSA_ILi4EEEEEENS5_IJSB_S14_EEEEEEEvNS4_8identityESY_S19_vS1A_EENS_8epilogue10collective18CollectiveEpilogueINS1C_23Sm100TmaWarpSpecializedILi4ELi2ELi16ELb1ELb0EEEJSG_NS5_IJNSR_ISE_SB_EENSR_IS14_SB_EEEEESH_NS5_IJlSB_lEEESH_S1K_NS1C_6fusion15FusionCallbacksIS1G_NS1L_17LinearCombinationISH_fSH_fLNS_15FloatRoundStyleE2EEESG_S1J_JEEENS4_5SM1004TMEM4LOAD26SM100_TMEM_LOAD_16dp128b8xESY_NSZ_INS10_ILi3ELi4ELi3EEES13_NSR_INS5_IJNSA_ILi8EEES14_EEENS5_IJS14_SB_EEEEEEENS4_17SM75_U32x4_LDSM_NENS4_14SM90_TMA_STOREES20_NS4_17SM90_U32x4_STSM_NENS4_39AutoVectorizingCopyWithAssumedAlignmentILi128EEEEEEvvEEEEvNT_6ParamsE) ;  /* 0xffffff3802307950 */ /* 0x000fea0003c3ffff */
        .weak           $__internal_1_$__cuda_sm10x_tcgen05_guardrail_trap_phase_invalid_during_alloc
        .type           $__internal_1_$__cuda_sm10x_tcgen05_guardrail_trap_phase_invalid_during_alloc,@function
        .size           $__internal_1_$__cuda_sm10x_tcgen05_guardrail_trap_phase_invalid_during_alloc,($__internal_2_$__cuda_sm10x_tcgen05_guardrail_trap_unallocated_columns_being_dealloced - $__internal_1_$__cuda_sm10x_tcgen05_guardrail_trap_phase_invalid_during_alloc)
$__internal_1_$__cuda_sm10x_tcgen05_guardrail_trap_phase_invalid_during_alloc:
[----:B------:R-:W-:Y:S05]  /*c740*/  BPT.TRAP 0x1 ;  /* 0x000000040000795c */ /* 0x000fea0000300000 */
[----:B------:R-:W-:-:S04]  /*c750*/  MOV R3, 0x0 ;  /* 0x0000000000037802 */ /* 0x000fc80000000f00 */
[----:B------:R-:W-:Y:S05]  /*c760*/  RET.REL.NODEC R2 `(_ZN7cutlass13device_kernelINS_4gemm6kernel13GemmUniversalIN4cute5tupleIJiiiiEEENS1_10collective13CollectiveMmaINS1_35MainloopSm100TmaUmmaWarpSpecializedILi2ELi2ELi4ENS5_IJNS4_1CILi1EEESB_SB_EEEEENS5_IJNSA_ILi64EEENSA_ILi256EEESE_EEENS_10tfloat32_tENS5_IJSB_llEEESH_SI_NS4_8TiledMMAINS4_8MMA_AtomIJNS4_17SM100_MMA_TF32_SSISH_SH_fLi64ELi256ELNS4_4UMMA5MajorE1ELSN_1ELNSM_7ScaleInE0ELSO_0EEEEEENS4_6LayoutISC_NS5_IJNSA_ILi0EEESS_SS_EEEEENS5_IJNS4_10UnderscoreESV_SV_EEEEENS4_13SM90_TMA_LOADENS4_14ComposedLayoutINS4_7SwizzleILi2ELi5ELi2EEENS4_18smem_ptr_flag_bitsILi32EEENSR_INS5_IJNSA_ILi32EEENSA_ILi4EEEEEENS5_IJSB_S14_EEEEEEEvNS4_8identityESY_S19_vS1A_EENS_8epilogue10collective18CollectiveEpilogueINS1C_23Sm100TmaWarpSpecializedILi4ELi2ELi16ELb1ELb0EEEJSG_NS5_IJNSR_ISE_SB_EENSR_IS14_SB_EEEEESH_NS5_IJlSB_lEEESH_S1K_NS1C_6fusion15FusionCallbacksIS1G_NS1L_17LinearCombinationISH_fSH_fLNS_15FloatRoundStyleE2EEESG_S1J_JEEENS4_5SM1004TMEM4LOAD26SM100_TMEM_LOAD_16dp128b8xESY_NSZ_INS10_ILi3ELi4ELi3EEES13_NSR_INS5_IJNSA_ILi8EEES14_EEENS5_IJS14_SB_EEEEEEENS4_17SM75_U32x4_LDSM_NENS4_14SM90_TMA_STOREES20_NS4_17SM90_U32x4_STSM_NENS4_39AutoVectorizingCopyWithAssumedAlignmentILi128EEEEEEvvEEEEvNT_6ParamsE) ;  /* 0xffffff3802247950 */ /* 0x000fea0003c3ffff */
        .weak           $__internal_2_$__cuda_sm10x_tcgen05_guardrail_trap_unallocated_columns_being_dealloced
        .type           $__internal_2_$__cuda_sm10x_tcgen05_guardrail_trap_unallocated_columns_being_dealloced,@function
        .size           $__internal_2_$__cuda_sm10x_tcgen05_guardrail_trap_unallocated_columns_being_dealloced,(.L_x_218 - $__internal_2_$__cuda_sm10x_tcgen05_guardrail_trap_unallocated_columns_being_dealloced)
$__internal_2_$__cuda_sm10x_tcgen05_guardrail_trap_unallocated_columns_being_dealloced:
[----:B------:R-:W-:Y:S05]  /*c770*/  BPT.TRAP 0x1 ;  /* 0x000000040000795c */ /* 0x000fea0000300000 */
[----:B------:R-:W-:-:S04]  /*c780*/  HFMA2 R3, -RZ, RZ, 0, 0 ;  /* 0x00000000ff037431 */ /* 0x000fc800000001ff */
[----:B------:R-:W-:Y:S05]  /*c790*/  RET.REL.NODEC R2 `(_ZN7cutlass13device_kernelINS_4gemm6kernel13GemmUniversalIN4cute5tupleIJiiiiEEENS1_10collective13CollectiveMmaINS1_35MainloopSm100TmaUmmaWarpSpecializedILi2ELi2ELi4ENS5_IJNS4_1CILi1EEESB_SB_EEEEENS5_IJNSA_ILi64EEENSA_ILi256EEESE_EEENS_10tfloat32_tENS5_IJSB_llEEESH_SI_NS4_8TiledMMAINS4_8MMA_AtomIJNS4_17SM100_MMA_TF32_SSISH_SH_fLi64ELi256ELNS4_4UMMA5MajorE1ELSN_1ELNSM_7ScaleInE0ELSO_0EEEEEENS4_6LayoutISC_NS5_IJNSA_ILi0EEESS_SS_EEEEENS5_IJNS4_10UnderscoreESV_SV_EEEEENS4_13SM90_TMA_LOADENS4_14ComposedLayoutINS4_7SwizzleILi2ELi5ELi2EEENS4_18smem_ptr_flag_bitsILi32EEENSR_INS5_IJNSA_ILi32EEENSA_ILi4EEEEEENS5_IJSB_S14_EEEEEEEvNS4_8identityESY_S19_vS1A_EENS_8epilogue10collective18CollectiveEpilogueINS1C_23Sm100TmaWarpSpecializedILi4ELi2ELi16ELb1ELb0EEEJSG_NS5_IJNSR_ISE_SB_EENSR_IS14_SB_EEEEESH_NS5_IJlSB_lEEESH_S1K_NS1C_6fusion15FusionCallbacksIS1G_NS1L_17LinearCombinationISH_fSH_fLNS_15FloatRoundStyleE2EEESG_S1J_JEEENS4_5SM1004TMEM4LOAD26SM100_TMEM_LOAD_16dp128b8xESY_NSZ_INS10_ILi3ELi4ELi3EEES13_NSR_INS5_IJNSA_ILi8EEES14_EEENS5_IJS14_SB_EEEEEEENS4_17SM75_U32x4_LDSM_NENS4_14SM90_TMA_STOREES20_NS4_17SM90_U32x4_STSM_NENS4_39AutoVectorizingCopyWithAssumedAlignmentILi128EEEEEEvvEEEEvNT_6ParamsE) ;  /* 0xffffff3802187950 */ /* 0x000fea0003c3ffff */
.L_x_217:
[----:B------:R-:W-:-:S00]  /*c7a0*/  BRA `(.L_x_217) ;  /* 0xfffffffc00fc7947 */ /* 0x000fc0000383ffff */
[----:B------:R-:W-:-:S00]  /*c7b0*/  NOP ;  /* 0x0000000000007918 */ /* 0x000fc00000000000 */
        /* <DEDUP_REMOVED lines=12> */
.L_x_218:


//--------------------- .nv.global.init           --------------------------
	.section	.nv.global.init,"aw",@progbits
.nv.global.init:
	.type		$str$27,@object
	.size		$str$27,($str$28 - $str$27)
$str$27:
        /*0000*/ 	.byte	0x28, 0x61, 0x64, 0x64, 0x72, 0x65, 0x73, 0x73, 0x20, 0x26, 0x20, 0x6d, 0x61, 0x73, 0x6b, 0x29
        /*0010*/ 	.byte	0x20, 0x3d, 0x3d, 0x20, 0x30, 0x00
	.type		$str$28,@object
	.size		$str$28,($str$26 - $str$28)
$str$28:
        /*0016*/ 	.byte	0x2f, 0x74, 0x6d, 0x70, 0x2f, 0x63, 0x75, 0x74, 0x6c, 0x61, 0x73, 0x73, 0x5f, 0x73, 0x77, 0x65
        /*0026*/ 	.byte	0x65, 0x70, 0x5f, 0x73, 0x72, 0x63, 0x2f, 0x69, 0x6e, 0x63, 0x6c, 0x75, 0x64, 0x65, 0x2f, 0x63
        /*0036*/ 	.byte	0x75, 0x74, 0x65, 0x2f, 0x70, 0x6f, 0x69, 0x6e, 0x74, 0x65, 0x72, 0x5f, 0x66, 0x6c, 0x61, 0x67
        /*0046*/ 	.byte	0x67, 0x65, 0x64, 0x2e, 0x68, 0x70, 0x70, 0x00
	.type		$str$26,@object
	.size		$str$26,($str$25 - $str$26)
$str$26:
        /*004e*/ 	.byte	0x2f, 0x74, 0x6d, 0x70, 0x2f, 0x63, 0x75, 0x74, 0x6c, 0x61, 0x73, 0x73, 0x5f, 0x73, 0x77, 0x65
        /*005e*/ 	.byte	0x65, 0x70, 0x5f, 0x73, 0x72, 0x63, 0x2f, 0x69, 0x6e, 0x63, 0x6c, 0x75, 0x64, 0x65, 0x2f, 0x63
        /*006e*/ 	.byte	0x75, 0x74, 0x65, 0x2f, 0x61, 0x74, 0x6f, 0x6d, 0x2f, 0x63, 0x6f, 0x70, 0x79, 0x5f, 0x74, 0x72
        /*007e*/ 	.byte	0x61, 0x69, 0x74, 0x73, 0x5f, 0x73, 0x6d, 0x31, 0x30, 0x30, 0x2e, 0x68, 0x70, 0x70, 0x00
	.type		$str$25,@object
	.size		$str$25,(__unnamed_1 - $str$25)
$str$25:
        /*008d*/ 	.byte	0x28, 0x28, 0x75, 0x69, 0x6e, 0x74, 0x33, 0x32, 0x5f, 0x74, 0x28, 0x74, 0x68, 0x72, 0x65, 0x61
        /*009d*/ 	.byte	0x64, 0x49, 0x64, 0x78, 0x2e, 0x78, 0x29, 0x20, 0x2f, 0x20, 0x33, 0x32, 0x29, 0x20, 0x25, 0x20
        /*00ad*/ 	.byte	0x34, 0x29, 0x20, 0x3d, 0x3d, 0x20, 0x28, 0x28, 0x28, 0x74, 0x6d, 0x65, 0x6d, 0x5f, 0x61, 0x64
        /*00bd*/ 	.byte	0x64, 0x72, 0x20, 0x3e, 0x3e, 0x20, 0x31, 0x36, 0x29, 0x20, 0x2f, 0x20, 0x33, 0x32, 0x29, 0x20
        /*00cd*/ 	.byte	0x25, 0x20, 0x34, 0x29, 0x00
	.type		__unnamed_1,@object
	.size		__unnamed_1,(__unnamed_2 - __unnamed_1)
__unnamed_1:
        /*00d2*/ 	.byte	0x61, 0x75, 0x74, 0x6f, 0x20, 0x63, 0x75, 0x74, 0x65, 0x3a, 0x3a, 0x61, 0x73, 0x5f, 0x70, 0x6f
        /* <DEDUP_REMOVED lines=24> */
        /*0262*/ 	.byte	0x30, 0x34, 0x38, 0x3e, 0x3e, 0x3e, 0x3e, 0x5d, 0x00
	.type		__unnamed_2,@object
	.size		__unnamed_2,(.L_2 - __unnamed_2)
__unnamed_2:
        /* <DEDUP_REMOVED lines=45> */
        /*053b*/ 	.byte	0x3e, 0x3e, 0x3e, 0x5d, 0x00
.L_2:


//--------------------- .nv.shared._ZN7cutlass13device_kernelINS_4gemm6kernel13GemmUniversalIN4cute5tupleIJiiiiEEENS1_10collective13CollectiveMmaINS1_35MainloopSm100TmaUmmaWarpSpecializedILi2ELi2ELi4ENS5_IJNS4_1CILi1EEESB_SB_EEEEENS5_IJNSA_ILi64EEENSA_ILi256EEESE_EEENS_10tfloat32_tENS5_IJSB_llEEESH_SI_NS4_8TiledMMAINS4_8MMA_AtomIJNS4_17SM100_MMA_TF32_SSISH_SH_fLi64ELi256ELNS4_4UMMA5MajorE1ELSN_1ELNSM_7ScaleInE0ELSO_0EEEEEENS4_6LayoutISC_NS5_IJNSA_ILi0EEESS_SS_EEEEENS5_IJNS4_10UnderscoreESV_SV_EEEEENS4_13SM90_TMA_LOADENS4_14ComposedLayoutINS4_7SwizzleILi2ELi5ELi2EEENS4_18smem_ptr_flag_bitsILi32EEENSR_INS5_IJNSA_ILi32EEENSA_ILi4EEEEEENS5_IJSB_S14_EEEEEEEvNS4_8identityESY_S19_vS1A_EENS_8epilogue10collective18CollectiveEpilogueINS1C_23Sm100TmaWarpSpecializedILi4ELi2ELi16ELb1ELb0EEEJSG_NS5_IJNSR_ISE_SB_EENSR_IS14_SB_EEEEESH_NS5_IJlSB_lEEESH_S1K_NS1C_6fusion15FusionCallbacksIS1G_NS1L_17LinearCombinationISH_fSH_fLNS_15FloatRoundStyleE2EEESG_S1J_JEEENS4_5SM1004TMEM4LOAD26SM100_TMEM_LOAD_16dp128b8xESY_NSZ_INS10_ILi3ELi4ELi3EEES13_NSR_INS5_IJNSA_ILi8EEES14_EEENS5_IJS14_SB_EEEEEEENS4_17SM75_U32x4_LDSM_NENS4_14SM90_TMA_STOREES20_NS4_17SM90_U32x4_STSM_NENS4_39AutoVectorizingCopyWithAssumedAlignmentILi128EEEEEEvvEEEEvNT_6ParamsE --------------------------
	.section	.nv.shared._ZN7cutlass13device_kernelINS_4gemm6kernel13GemmUniversalIN4cute5tupleIJiiiiEEENS1_10collective13CollectiveMmaINS1_35MainloopSm100TmaUmmaWarpSpecializedILi2ELi2ELi4ENS5_IJNS4_1CILi1EEESB_SB_EEEEENS5_IJNSA_ILi64EEENSA_ILi256EEESE_EEENS_10tfloat32_tENS5_IJSB_llEEESH_SI_NS4_8TiledMMAINS4_8MMA_AtomIJNS4_17SM100_MMA_TF32_SSISH_SH_fLi64ELi256ELNS4_4UMMA5MajorE1ELSN_1ELNSM_7ScaleInE0ELSO_0EEEEEENS4_6LayoutISC_NS5_IJNSA_ILi0EEESS_SS_EEEEENS5_IJNS4_10UnderscoreESV_SV_EEEEENS4_13SM90_TMA_LOADENS4_14ComposedLayoutINS4_7SwizzleILi2ELi5ELi2EEENS4_18smem_ptr_flag_bitsILi32EEENSR_INS5_IJNSA_ILi32EEENSA_ILi4EEEEEENS5_IJSB_S14_EEEEEEEvNS4_8identityESY_S19_vS1A_EENS_8epilogue10collective18CollectiveEpilogueINS1C_23Sm100TmaWarpSpecializedILi4ELi2ELi16ELb1ELb0EEEJSG_NS5_IJNSR_ISE_SB_EENSR_IS14_SB_EEEEESH_NS5_IJlSB_lEEESH_S1K_NS1C_6fusion15FusionCallbacksIS1G_NS1L_17LinearCombinationISH_fSH_fLNS_15FloatRoundStyleE2EEESG_S1J_JEEENS4_5SM1004TMEM4LOAD26SM100_TMEM_LOAD_16dp128b8xESY_NSZ_INS10_ILi3ELi4ELi3EEES13_NSR_INS5_IJNSA_ILi8EEES14_EEENS5_IJS14_SB_EEEEEEENS4_17SM75_U32x4_LDSM_NENS4_14SM90_TMA_STOREES20_NS4_17SM90_U32x4_STSM_NENS4_39AutoVectorizingCopyWithAssumedAlignmentILi128EEEEEEvvEEEEvNT_6ParamsE,"aw",@nobits
	.sectionflags	@""
	.align	16
	.zero		1024


//--------------------- .nv.shared.reserved.0     --------------------------
	.section	.nv.shared.reserved.0,"aw",@nobits
	.weak		__nv_reservedSMEM_offset_0_alias
	.size		__nv_reservedSMEM_offset_0_alias, 0, 64
	.other		__nv_reservedSMEM_offset_0_alias,@"STO_CUDA_RESERVED_SHARED STV_DEFAULT"
__nv_reservedSMEM_offset_0_alias:
	.zero		0
.nv.shared.reserved.0:
	.zero		64
	.weak		__nv_reservedSMEM_tcgen05_partition
	.type		__nv_reservedSMEM_tcgen05_partition,@object
	.size		__nv_reservedSMEM_tcgen05_partition,(.L_0 - __nv_reservedSMEM_tcgen05_partition)
__nv_reservedSMEM_tcgen05_partition:
	.zero		32
.L_0:


//--------------------- .nv.global                --------------------------
	.section	.nv.global,"aw",@nobits
.nv.global:
	.type		_ZN40_INTERNAL_526154fb_4_k_cu_1f2aaf9a_374514cute1_E,@object
	.size		_ZN40_INTERNAL_526154fb_4_k_cu_1f2aaf9a_374514cute1_E,(_ZN40_INTERNAL_526154fb_4_k_cu_1f2aaf9a_374514cuda3std3__45__cpo6cbeginE - _ZN40_INTERNAL_526154fb_4_k_cu_1f2aaf9a_374514cute1_E)
_ZN40_INTERNAL_526154fb_4_k_cu_1f2aaf9a_374514cute1_E:
	.zero		1
	.type		_ZN40_INTERNAL_526154fb_4_k_cu_1f2aaf9a_374514cuda3std3__45__cpo6cbeginE,@object
	.size		_ZN40_INTERNAL_526154fb_4_k_cu_1f2aaf9a_374514cuda3std3__45__cpo6cbeginE,(_ZN40_INTERNAL_526154fb_4_k_cu_1f2aaf9a_374514cuda3std3__48in_placeE - _ZN40_INTERNAL_526154fb_4_k_cu_1f2aaf9a_374514cuda3std3__45__cpo6cbeginE)
_ZN40_INTERNAL_526154fb_4_k_cu_1f2aaf9a_374514cuda3std3__45__cpo6cbeginE:
	.zero		1
	.type		_ZN40_INTERNAL_526154fb_4_k_cu_1f2aaf9a_374514cuda3std3__48in_placeE,@object
	.size		_ZN40_INTERNAL_526154fb_4_k_cu_1f2aaf9a_374514cuda3std3__48in_placeE,(_ZN40_INTERNAL_526154fb_4_k_cu_1f2aaf9a_374514cuda3std6ranges3__45__cpo9iter_moveE - _ZN40_INTERNAL_526154fb_4_k_cu_1f2aaf9a_374514cuda3std3__48in_placeE)
_ZN40_INTERNAL_526154fb_4_k_cu_1f2aaf9a_374514cuda3std3__48in_placeE:
	.zero		1
	.type		_ZN40_INTERNAL_526154fb_4_k_cu_1f2aaf9a_374514cuda3std6ranges3__45__cpo9iter_moveE,@object
	.size		_ZN40_INTERNAL_526154fb_4_k_cu_1f2aaf9a_374514cuda3std6ranges3__45__cpo9iter_moveE,(_ZN40_INTERNAL_526154fb_4_k_cu_1f2aaf9a_374514cuda3std3__45__cpo5beginE - _ZN40_INTERNAL_526154fb_4_k_cu_1f2aaf9a_374514cuda3std6ranges3__45__cpo9iter_moveE)
_ZN40_INTERNAL_526154fb_4_k_cu_1f2aaf9a_374514cuda3std6ranges3__45__cpo9iter_moveE:
	.zero		1
	.type		_ZN40_INTERNAL_526154fb_4_k_cu_1f2aaf9a_374514cuda3std3__45__cpo5beginE,@object
	.size		_ZN40_INTERNAL_526154fb_4_k_cu_1f2aaf9a_374514cuda3std3__45__cpo5beginE,(_ZN40_INTERNAL_526154fb_4_k_cu_1f2aaf9a_374514cuda3std3__442_GLOBAL__N__526154fb_4_k_cu_1f2aaf9a_374516ignoreE - _ZN40_INTERNAL_526154fb_4_k_cu_1f2aaf9a_374514cuda3std3__45__cpo5beginE)
_ZN40_INTERNAL_526154fb_4_k_cu_1f2aaf9a_374514cuda3std3__45__cpo5beginE:
	.zero		1
	.type		_ZN40_INTERNAL_526154fb_4_k_cu_1f2aaf9a_374514cuda3std3__442_GLOBAL__N__526154fb_4_k_cu_1f2aaf9a_374516ignoreE,@object
	.size		_ZN40_INTERNAL_526154fb_4_k_cu_1f2aaf9a_374514cuda3std3__442_GLOBAL__N__526154fb_4_k_cu_1f2aaf9a_374516ignoreE,(_ZN40_INTERNAL_526154fb_4_k_cu_1f2aaf9a_374514cute7productE - _ZN40_INTERNAL_526154fb_4_k_cu_1f2aaf9a_374514cuda3std3__442_GLOBAL__N__526154fb_4_k_cu_1f2aaf9a_374516ignoreE)
_ZN40_INTERNAL_526154fb_4_k_cu_1f2aaf9a_374514cuda3std3__442_GLOBAL__N__526154fb_4_k_cu_1f2aaf9a_374516ignoreE:
	.zero		1
	.type		_ZN40_INTERNAL_526154fb_4_k_cu_1f2aaf9a_374514cute7productE,@object
	.size		_ZN40_INTERNAL_526154fb_4_k_cu_1f2aaf9a_374514cute7productE,(_ZN40_INTERNAL_526154fb_4_k_cu_1f2aaf9a_374514cuda3std3__45__cpo3endE - _ZN40_INTERNAL_526154fb_4_k_cu_1f2aaf9a_374514cute7productE)
_ZN40_INTERNAL_526154fb_4_k_cu_1f2aaf9a_374514cute7productE:
	.zero		1
	.type		_ZN40_INTERNAL_526154fb_4_k_cu_1f2aaf9a_374514cuda3std3__45__cpo3endE,@object
	.size		_ZN40_INTERNAL_526154fb_4_k_cu_1f2aaf9a_374514cuda3std3__45__cpo3endE,(_ZN40_INTERNAL_526154fb_4_k_cu_1f2aaf9a_374514cuda3std3__419piecewise_constructE - _ZN40_INTERNAL_526154fb_4_k_cu_1f2aaf9a_374514cuda3std3__45__cpo3endE)
_ZN40_INTERNAL_526154fb_4_k_cu_1f2aaf9a_374514cuda3std3__45__cpo3endE:
	.zero		1
	.type		_ZN40_INTERNAL_526154fb_4_k_cu_1f2aaf9a_374514cuda3std3__419piecewise_constructE,@object
	.size		_ZN40_INTERNAL_526154fb_4_k_cu_1f2aaf9a_374514cuda3std3__419piecewise_constructE,(_ZN40_INTERNAL_526154fb_4_k_cu_1f2aaf9a_374514cuda3std3__45__cpo4cendE - _ZN40_INTERNAL_526154fb_4_k_cu_1f2aaf9a_374514cuda3std3__419piecewise_constructE)
_ZN40_INTERNAL_526154fb_4_k_cu_1f2aaf9a_374514cuda3std3__419piecewise_constructE:
	.zero		1
	.type		_ZN40_INTERNAL_526154fb_4_k_cu_1f2aaf9a_374514cuda3std3__45__cpo4cendE,@object
	.size		_ZN40_INTERNAL_526154fb_4_k_cu_1f2aaf9a_374514cuda3std3__45__cpo4cendE,(_ZN40_INTERNAL_526154fb_4_k_cu_1f2aaf9a_374514cuda3std6ranges3__45__cpo4swapE - _ZN40_INTERNAL_526154fb_4_k_cu_1f2aaf9a_374514cuda3std3__45__cpo4cendE)
_ZN40_INTERNAL_526154fb_4_k_cu_1f2aaf9a_374514cuda3std3__45__cpo4cendE:
	.zero		1
	.type		_ZN40_INTERNAL_526154fb_4_k_cu_1f2aaf9a_374514cuda3std6ranges3__45__cpo4swapE,@object
	.size		_ZN40_INTERNAL_526154fb_4_k_cu_1f2aaf9a_374514cuda3std6ranges3__45__cpo4swapE,(.L_10 - _ZN40_INTERNAL_526154fb_4_k_cu_1f2aaf9a_374514cuda3std6ranges3__45__cpo4swapE)
_ZN40_INTERNAL_526154fb_4_k_cu_1f2aaf9a_374514cuda3std6ranges3__45__cpo4swapE:
	.zero		1
.L_10:


//--------------------- .nv.constant0._ZN7cutlass13device_kernelINS_4gemm6kernel13GemmUniversalIN4cute5tupleIJiiiiEEENS1_10collective13CollectiveMmaINS1_35MainloopSm100TmaUmmaWarpSpecializedILi2ELi2ELi4ENS5_IJNS4_1CILi1EEESB_SB_EEEEENS5_IJNSA_ILi64EEENSA_ILi256EEESE_EEENS_10tfloat32_tENS5_IJSB_llEEESH_SI_NS4_8TiledMMAINS4_8MMA_AtomIJNS4_17SM100_MMA_TF32_SSISH_SH_fLi64ELi256ELNS4_4UMMA5MajorE1ELSN_1ELNSM_7ScaleInE0ELSO_0EEEEEENS4_6LayoutISC_NS5_IJNSA_ILi0EEESS_SS_EEEEENS5_IJNS4_10UnderscoreESV_SV_EEEEENS4_13SM90_TMA_LOADENS4_14ComposedLayoutINS4_7SwizzleILi2ELi5ELi2EEENS4_18smem_ptr_flag_bitsILi32EEENSR_INS5_IJNSA_ILi32EEENSA_ILi4EEEEEENS5_IJSB_S14_EEEEEEEvNS4_8identityESY_S19_vS1A_EENS_8epilogue10collective18CollectiveEpilogueINS1C_23Sm100TmaWarpSpecializedILi4ELi2ELi16ELb1ELb0EEEJSG_NS5_IJNSR_ISE_SB_EENSR_IS14_SB_EEEEESH_NS5_IJlSB_lEEESH_S1K_NS1C_6fusion15FusionCallbacksIS1G_NS1L_17LinearCombinationISH_fSH_fLNS_15FloatRoundStyleE2EEESG_S1J_JEEENS4_5SM1004TMEM4LOAD26SM100_TMEM_LOAD_16dp128b8xESY_NSZ_INS10_ILi3ELi4ELi3EEES13_NSR_INS5_IJNSA_ILi8EEES14_EEENS5_IJS14_SB_EEEEEEENS4_17SM75_U32x4_LDSM_NENS4_14SM90_TMA_STOREES20_NS4_17SM90_U32x4_STSM_NENS4_39AutoVectorizingCopyWithAssumedAlignmentILi128EEEEEEvvEEEEvNT_6ParamsE --------------------------
	.section	.nv.constant0._ZN7cutlass13device_kernelINS_4gemm6kernel13GemmUniversalIN4cute5tupleIJiiiiEEENS1_10collective13CollectiveMmaINS1_35MainloopSm100TmaUmmaWarpSpecializedILi2ELi2ELi4ENS5_IJNS4_1CILi1EEESB_SB_EEEEENS5_IJNSA_ILi64EEENSA_ILi256EEESE_EEENS_10tfloat32_tENS5_IJSB_llEEESH_SI_NS4_8TiledMMAINS4_8MMA_AtomIJNS4_17SM100_MMA_TF32_SSISH_SH_fLi64ELi256ELNS4_4UMMA5MajorE1ELSN_1ELNSM_7ScaleInE0ELSO_0EEEEEENS4_6LayoutISC_NS5_IJNSA_ILi0EEESS_SS_EEEEENS5_IJNS4_10UnderscoreESV_SV_EEEEENS4_13SM90_TMA_LOADENS4_14ComposedLayoutINS4_7SwizzleILi2ELi5ELi2EEENS4_18smem_ptr_flag_bitsILi32EEENSR_INS5_IJNSA_ILi32EEENSA_ILi4EEEEEENS5_IJSB_S14_EEEEEEEvNS4_8identityESY_S19_vS1A_EENS_8epilogue10collective18CollectiveEpilogueINS1C_23Sm100TmaWarpSpecializedILi4ELi2ELi16ELb1ELb0EEEJSG_NS5_IJNSR_ISE_SB_EENSR_IS14_SB_EEEEESH_NS5_IJlSB_lEEESH_S1K_NS1C_6fusion15FusionCallbacksIS1G_NS1L_17LinearCombinationISH_fSH_fLNS_15FloatRoundStyleE2EEESG_S1J_JEEENS4_5SM1004TMEM4LOAD26SM100_TMEM_LOAD_16dp128b8xESY_NSZ_INS10_ILi3ELi4ELi3EEES13_NSR_INS5_IJNSA_ILi8EEES14_EEENS5_IJS14_SB_EEEEEEENS4_17SM75_U32x4_LDSM_NENS4_14SM90_TMA_STOREES20_NS4_17SM90_U32x4_STSM_NENS4_39AutoVectorizingCopyWithAssumedAlignmentILi128EEEEEEvvEEEEvNT_6ParamsE,"a",@progbits
	.sectionflags	@""
	.align	4
.nv.constant0._ZN7cutlass13device_kernelINS_4gemm6kernel13GemmUniversalIN4cute5tupleIJiiiiEEENS1_10collective13CollectiveMmaINS1_35MainloopSm100TmaUmmaWarpSpecializedILi2ELi2ELi4ENS5_IJNS4_1CILi1EEESB_SB_EEEEENS5_IJNSA_ILi64EEENSA_ILi256EEESE_EEENS_10tfloat32_tENS5_IJSB_llEEESH_SI_NS4_8TiledMMAINS4_8MMA_AtomIJNS4_17SM100_MMA_TF32_SSISH_SH_fLi64ELi256ELNS4_4UMMA5MajorE1ELSN_1ELNSM_7ScaleInE0ELSO_0EEEEEENS4_6LayoutISC_NS5_IJNSA_ILi0EEESS_SS_EEEEENS5_IJNS4_10UnderscoreESV_SV_EEEEENS4_13SM90_TMA_LOADENS4_14ComposedLayoutINS4_7SwizzleILi2ELi5ELi2EEENS4_18smem_ptr_flag_bitsILi32EEENSR_INS5_IJNSA_ILi32EEENSA_ILi4EEEEEENS5_IJSB_S14_EEEEEEEvNS4_8identityESY_S19_vS1A_EENS_8epilogue10collective18CollectiveEpilogueINS1C_23Sm100TmaWarpSpecializedILi4ELi2ELi16ELb1ELb0EEEJSG_NS5_IJNSR_ISE_SB_EENSR_IS14_SB_EEEEESH_NS5_IJlSB_lEEESH_S1K_NS1C_6fusion15FusionCallbacksIS1G_NS1L_17LinearCombinationISH_fSH_fLNS_15FloatRoundStyleE2EEESG_S1J_JEEENS4_5SM1004TMEM4LOAD26SM100_TMEM_LOAD_16dp128b8xESY_NSZ_INS10_ILi3ELi4ELi3EEES13_NSR_INS5_IJNSA_ILi8EEES14_EEENS5_IJS14_SB_EEEEEEENS4_17SM75_U32x4_LDSM_NENS4_14SM90_TMA_STOREES20_NS4_17SM90_U32x4_STSM_NENS4_39AutoVectorizingCopyWithAssumedAlignmentILi128EEEEEEvvEEEEvNT_6ParamsE:
	.zero		2944


//--------------------- SYMBOLS --------------------------

	.type		.nv.reservedSmem.offset0,@object
	.size		.nv.reservedSmem.offset0,0x4
	.type		.nv.reservedSmem.cap,@object
	.size		.nv.reservedSmem.cap,0x4
	.type		__assertfail,@function
